// auto-generated by cutlass_sweep.gemm — config: {"arch": "sm_90", "cluster_m": 1, "cluster_n": 1, "dtype": "bf16", "dtype_b": "bf16", "layout": "nt", "stages": 0, "tile_k": 32, "tile_m": 256, "tile_n": 224}
#include "cutlass/cutlass.h"
#include "cutlass/gemm/collective/collective_builder.hpp"
#include "cutlass/gemm/device/gemm_universal_adapter.h"
#include "cutlass/gemm/kernel/gemm_universal.hpp"
#include "cutlass/epilogue/collective/collective_builder.hpp"

using ElemA = cutlass::bfloat16_t;
using ElemB = cutlass::bfloat16_t;
using ElemCD = cutlass::bfloat16_t;
using Acc  = float;
using TileShape    = cute::Shape<cute::_256, cute::_224, cute::_32>;
using ClusterShape = cute::Shape<cute::_1, cute::_1, cute::_1>;

using CollectiveEpilogue = typename cutlass::epilogue::collective::CollectiveBuilder<
    cutlass::arch::Sm90, cutlass::arch::OpClassTensorOp,
    TileShape, ClusterShape,
    cutlass::epilogue::collective::EpilogueTileAuto,
    Acc, Acc,
    ElemCD, cutlass::layout::RowMajor, 128 / cutlass::sizeof_bits<ElemCD>::value,
    ElemCD, cutlass::layout::RowMajor, 128 / cutlass::sizeof_bits<ElemCD>::value,
    cutlass::epilogue::collective::EpilogueScheduleAuto
  >::CollectiveOp;

using CollectiveMainloop = typename cutlass::gemm::collective::CollectiveBuilder<
    cutlass::arch::Sm90, cutlass::arch::OpClassTensorOp,
    ElemA, cutlass::layout::RowMajor, 128 / cutlass::sizeof_bits<ElemA>::value,
    ElemB, cutlass::layout::ColumnMajor, 128 / cutlass::sizeof_bits<ElemB>::value,
    Acc,
    TileShape, ClusterShape,
    cutlass::gemm::collective::StageCountAutoCarveout<static_cast<int>(sizeof(typename CollectiveEpilogue::SharedStorage))>,
    cutlass::gemm::collective::KernelScheduleAuto
  >::CollectiveOp;

using GemmKernel = cutlass::gemm::kernel::GemmUniversal<
    cute::Shape<int,int,int,int>,
    CollectiveMainloop,
    CollectiveEpilogue
>;
using Gemm = cutlass::gemm::device::GemmUniversalAdapter<GemmKernel>;

// Force the device kernel symbol into the cubin without needing a host main.
auto* _anchor = &cutlass::device_kernel<GemmKernel>;


// ===== COMPILED SASS (sm_90a) =====

	.target	sm_90a

	.elftype	@"ET_EXEC"


//--------------------- .note.nv.tkinfo           --------------------------
	.section	.note.nv.tkinfo,"",@"SHT_NOTE"
	.sectionflags	@"SHF_NOTE_NV_TKINFO"
	.tkinfo
        /*0018*/ 	.word	0x00000002
        /*0030*/ 	.string	""
        /*0030*/ 	.string	"ptxas"
        /*0030*/ 	.string	"Cuda compilation tools, release 13.0, V13.0.88"
        /*0030*/ 	.string	"Build cuda_13.0.r13.0/compiler.36424714_0"
        /*0030*/ 	.string	"-arch sm_90a -m 64 "



//--------------------- .note.nv.cuinfo           --------------------------
	.section	.note.nv.cuinfo,"",@"SHT_NOTE"
	.sectionflags	@"SHF_NOTE_NV_CUINFO"
        /*0018*/ 	.short	0x0002
        /*001a*/ 	.short	0x005a
        /*001c*/ 	.short	0x0082
	.zero		2


//--------------------- .nv.info                  --------------------------
	.section	.nv.info,"",@"SHT_CUDA_INFO"
	.align	4


	//----- nvinfo : EIATTR_REGCOUNT
	.align		4
        /*0000*/ 	.byte	0x04, 0x2f
        /*0002*/ 	.short	(.L_15 - .L_14)
	.align		4
.L_14:
        /*0004*/ 	.word	index@(_ZN7cutlass13device_kernelINS_4gemm6kernel13GemmUniversalIN4cute5tupleIJiiiiEEENS1_10collective13CollectiveMmaINS1_34MainloopSm90TmaGmmaWarpSpecializedILi7ENS5_IJNS4_1CILi1EEESB_SB_EEENS1_35KernelTmaWarpSpecializedCooperativeEEENS5_IJNSA_ILi256EEENSA_ILi224EEENSA_ILi32EEEEEENS_10bfloat16_tENS5_IJlSB_lEEESJ_SK_NS4_8TiledMMAINS4_8MMA_AtomIJNS4_4SM904GMMA27MMA_64x32x16_F32BF16BF16_SSILNSO_5MajorE0ELSQ_0ELNSO_7ScaleInE1ELSR_1EEEEEENS4_6LayoutINS5_IJNSA_ILi2EEESB_SB_EEENS5_IJSB_NSA_ILi0EEESX_EEEEENS5_IJNS4_10UnderscoreES10_S10_EEEEENS4_13SM90_TMA_LOADENS4_14ComposedLayoutINS4_7SwizzleILi2ELi4ELi3EEENS4_18smem_ptr_flag_bitsILi16EEENSU_INS5_IJNSA_ILi8EEESH_EEENS5_IJSH_SB_EEEEEEEvNS4_8identityES13_S1D_vS1E_EENS_8epilogue10collective6detail29Sm90TmaWarpSpecializedAdapterINS1H_15DefaultEpilogueISJ_SK_SK_NS1G_6thread17LinearCombinationISJ_Li1EffLNS1L_9ScaleType4KindE0ELNS_15FloatRoundStyleE2ESJ_EENS1_15EpilogueDefaultEEEEEvvEEEEvNT_6ParamsE)
        /*0008*/ 	.word	0x000000a8


	//----- nvinfo : EIATTR_FRAME_SIZE
	.align		4
.L_15:
        /*000c*/ 	.byte	0x04, 0x11
        /*000e*/ 	.short	(.L_17 - .L_16)
	.align		4
.L_16:
        /*0010*/ 	.word	index@(_ZN7cutlass13device_kernelINS_4gemm6kernel13GemmUniversalIN4cute5tupleIJiiiiEEENS1_10collective13CollectiveMmaINS1_34MainloopSm90TmaGmmaWarpSpecializedILi7ENS5_IJNS4_1CILi1EEESB_SB_EEENS1_35KernelTmaWarpSpecializedCooperativeEEENS5_IJNSA_ILi256EEENSA_ILi224EEENSA_ILi32EEEEEENS_10bfloat16_tENS5_IJlSB_lEEESJ_SK_NS4_8TiledMMAINS4_8MMA_AtomIJNS4_4SM904GMMA27MMA_64x32x16_F32BF16BF16_SSILNSO_5MajorE0ELSQ_0ELNSO_7ScaleInE1ELSR_1EEEEEENS4_6LayoutINS5_IJNSA_ILi2EEESB_SB_EEENS5_IJSB_NSA_ILi0EEESX_EEEEENS5_IJNS4_10UnderscoreES10_S10_EEEEENS4_13SM90_TMA_LOADENS4_14ComposedLayoutINS4_7SwizzleILi2ELi4ELi3EEENS4_18smem_ptr_flag_bitsILi16EEENSU_INS5_IJNSA_ILi8EEESH_EEENS5_IJSH_SB_EEEEEEEvNS4_8identityES13_S1D_vS1E_EENS_8epilogue10collective6detail29Sm90TmaWarpSpecializedAdapterINS1H_15DefaultEpilogueISJ_SK_SK_NS1G_6thread17LinearCombinationISJ_Li1EffLNS1L_9ScaleType4KindE0ELNS_15FloatRoundStyleE2ESJ_EENS1_15EpilogueDefaultEEEEEvvEEEEvNT_6ParamsE)
        /*0014*/ 	.word	0x000000c0


	//----- nvinfo : EIATTR_MIN_STACK_SIZE
	.align		4
.L_17:
        /*0018*/ 	.byte	0x04, 0x12
        /*001a*/ 	.short	(.L_19 - .L_18)
	.align		4
.L_18:
        /*001c*/ 	.word	index@(_ZN7cutlass13device_kernelINS_4gemm6kernel13GemmUniversalIN4cute5tupleIJiiiiEEENS1_10collective13CollectiveMmaINS1_34MainloopSm90TmaGmmaWarpSpecializedILi7ENS5_IJNS4_1CILi1EEESB_SB_EEENS1_35KernelTmaWarpSpecializedCooperativeEEENS5_IJNSA_ILi256EEENSA_ILi224EEENSA_ILi32EEEEEENS_10bfloat16_tENS5_IJlSB_lEEESJ_SK_NS4_8TiledMMAINS4_8MMA_AtomIJNS4_4SM904GMMA27MMA_64x32x16_F32BF16BF16_SSILNSO_5MajorE0ELSQ_0ELNSO_7ScaleInE1ELSR_1EEEEEENS4_6LayoutINS5_IJNSA_ILi2EEESB_SB_EEENS5_IJSB_NSA_ILi0EEESX_EEEEENS5_IJNS4_10UnderscoreES10_S10_EEEEENS4_13SM90_TMA_LOADENS4_14ComposedLayoutINS4_7SwizzleILi2ELi4ELi3EEENS4_18smem_ptr_flag_bitsILi16EEENSU_INS5_IJNSA_ILi8EEESH_EEENS5_IJSH_SB_EEEEEEEvNS4_8identityES13_S1D_vS1E_EENS_8epilogue10collective6detail29Sm90TmaWarpSpecializedAdapterINS1H_15DefaultEpilogueISJ_SK_SK_NS1G_6thread17LinearCombinationISJ_Li1EffLNS1L_9ScaleType4KindE0ELNS_15FloatRoundStyleE2ESJ_EENS1_15EpilogueDefaultEEEEEvvEEEEvNT_6ParamsE)
        /*0020*/ 	.word	0x000000c0
.L_19:


//--------------------- .nv.compat                --------------------------
	.section	.nv.compat,"",@"SHT_CUDA_COMPAT_INFO"
	.align	4
        /*0000*/ 	.byte	0x02, 0x09, 0x01, 0x00, 0x02, 0x02, 0x04, 0x00, 0x02, 0x05, 0x05, 0x00, 0x03, 0x07, 0x01, 0x01
        /*0010*/ 	.byte	0x02, 0x03, 0x01, 0x00, 0x02, 0x06, 0x01, 0x00, 0x04, 0x0b, 0x08, 0x00, 0x00, 0x00, 0x00, 0x00
        /*0020*/ 	.byte	0x00, 0x00, 0x00, 0x00


//--------------------- .nv.info._ZN7cutlass13device_kernelINS_4gemm6kernel13GemmUniversalIN4cute5tupleIJiiiiEEENS1_10collective13CollectiveMmaINS1_34MainloopSm90TmaGmmaWarpSpecializedILi7ENS5_IJNS4_1CILi1EEESB_SB_EEENS1_35KernelTmaWarpSpecializedCooperativeEEENS5_IJNSA_ILi256EEENSA_ILi224EEENSA_ILi32EEEEEENS_10bfloat16_tENS5_IJlSB_lEEESJ_SK_NS4_8TiledMMAINS4_8MMA_AtomIJNS4_4SM904GMMA27MMA_64x32x16_F32BF16BF16_SSILNSO_5MajorE0ELSQ_0ELNSO_7ScaleInE1ELSR_1EEEEEENS4_6LayoutINS5_IJNSA_ILi2EEESB_SB_EEENS5_IJSB_NSA_ILi0EEESX_EEEEENS5_IJNS4_10UnderscoreES10_S10_EEEEENS4_13SM90_TMA_LOADENS4_14ComposedLayoutINS4_7SwizzleILi2ELi4ELi3EEENS4_18smem_ptr_flag_bitsILi16EEENSU_INS5_IJNSA_ILi8EEESH_EEENS5_IJSH_SB_EEEEEEEvNS4_8identityES13_S1D_vS1E_EENS_8epilogue10collective6detail29Sm90TmaWarpSpecializedAdapterINS1H_15DefaultEpilogueISJ_SK_SK_NS1G_6thread17LinearCombinationISJ_Li1EffLNS1L_9ScaleType4KindE0ELNS_15FloatRoundStyleE2ESJ_EENS1_15EpilogueDefaultEEEEEvvEEEEvNT_6ParamsE --------------------------
	.section	.nv.info._ZN7cutlass13device_kernelINS_4gemm6kernel13GemmUniversalIN4cute5tupleIJiiiiEEENS1_10collective13CollectiveMmaINS1_34MainloopSm90TmaGmmaWarpSpecializedILi7ENS5_IJNS4_1CILi1EEESB_SB_EEENS1_35KernelTmaWarpSpecializedCooperativeEEENS5_IJNSA_ILi256EEENSA_ILi224EEENSA_ILi32EEEEEENS_10bfloat16_tENS5_IJlSB_lEEESJ_SK_NS4_8TiledMMAINS4_8MMA_AtomIJNS4_4SM904GMMA27MMA_64x32x16_F32BF16BF16_SSILNSO_5MajorE0ELSQ_0ELNSO_7ScaleInE1ELSR_1EEEEEENS4_6LayoutINS5_IJNSA_ILi2EEESB_SB_EEENS5_IJSB_NSA_ILi0EEESX_EEEEENS5_IJNS4_10UnderscoreES10_S10_EEEEENS4_13SM90_TMA_LOADENS4_14ComposedLayoutINS4_7SwizzleILi2ELi4ELi3EEENS4_18smem_ptr_flag_bitsILi16EEENSU_INS5_IJNSA_ILi8EEESH_EEENS5_IJSH_SB_EEEEEEEvNS4_8identityES13_S1D_vS1E_EENS_8epilogue10collective6detail29Sm90TmaWarpSpecializedAdapterINS1H_15DefaultEpilogueISJ_SK_SK_NS1G_6thread17LinearCombinationISJ_Li1EffLNS1L_9ScaleType4KindE0ELNS_15FloatRoundStyleE2ESJ_EENS1_15EpilogueDefaultEEEEEvvEEEEvNT_6ParamsE,"",@"SHT_CUDA_INFO"
	.sectionflags	@""
	.align	4


	//----- nvinfo : EIATTR_CUDA_API_VERSION
	.align		4
        /*0000*/ 	.byte	0x04, 0x37
        /*0002*/ 	.short	(.L_21 - .L_20)
.L_20:
        /*0004*/ 	.word	0x00000082


	//----- nvinfo : EIATTR_KPARAM_INFO
	.align		4
.L_21:
        /*0008*/ 	.byte	0x04, 0x17
        /*000a*/ 	.short	(.L_23 - .L_22)
.L_22:
        /*000c*/ 	.word	0x00000000
        /*0010*/ 	.short	0x0000
        /*0012*/ 	.short	0x0070
        /*0014*/ 	.byte	0x00, 0xf0, 0x01, 0x10


	//----- nvinfo : EIATTR_SPARSE_MMA_MASK
	.align		4
.L_23:
        /*0018*/ 	.byte	0x03, 0x50
        /*001a*/ 	.short	0x0000


	//----- nvinfo : EIATTR_MAXREG_COUNT
	.align		4
        /*001c*/ 	.byte	0x03, 0x1b
        /*001e*/ 	.short	0x00a8


	//----- nvinfo : EIATTR_NUM_BARRIERS
	.align		4
        /*0020*/ 	.byte	0x02, 0x4c
        /*0022*/ 	.byte	0x01
	.zero		1


	//----- nvinfo : EIATTR_EXTERNS
	.align		4
        /*0024*/ 	.byte	0x04, 0x0f
        /*0026*/ 	.short	(.L_25 - .L_24)


	//   ....[0]....
	.align		4
.L_24:
        /*0028*/ 	.word	index@(__assertfail)


	//----- nvinfo : EIATTR_ANNOTATIONS
	.align		4
.L_25:
        /*002c*/ 	.byte	0x04, 0x55
        /*002e*/ 	.short	(.L_27 - .L_26)


	//   ....[0]....
.L_26:
        /*0030*/ 	.word	0x00000001
        /*0034*/ 	.byte	0xf0, 0x06, 0x00, 0x00, 0x01, 0x00, 0x00, 0x00, 0x10, 0x07, 0x00, 0x00, 0x01, 0x00, 0x00, 0x00
        /* <DEDUP_REMOVED lines=72> */
        /*04c4*/ 	.byte	0x60, 0x2f, 0x01, 0x00, 0x01, 0x00, 0x00, 0x00, 0x80, 0x2f, 0x01, 0x00


	//----- nvinfo : EIATTR_MERCURY_ISA_VERSION
	.align		4
.L_27:
        /*04d0*/ 	.byte	0x03, 0x5f
        /*04d2*/ 	.short	0x0101


	//----- nvinfo : EIATTR_INT_WARP_WIDE_INSTR_OFFSETS
	.align		4
        /*04d4*/ 	.byte	0x04, 0x31
        /*04d6*/ 	.short	(.L_29 - .L_28)


	//   ....[0]....
.L_28:
        /*04d8*/ 	.word	0x00000560


	//   ....[1]....
        /*04dc*/ 	.word	0x00000570


	//   ....[2]....
        /*04e0*/ 	.word	0x00000600


	//----- nvinfo : EIATTR_COOP_GROUP_MASK_REGIDS
	.align		4
.L_29:
        /*04e4*/ 	.byte	0x04, 0x29
        /*04e6*/ 	.short	(.L_31 - .L_30)


	//   ....[0]....
.L_30:
        /*04e8*/ 	.word	0xffffffff


	//   ....[1]....
        /*04ec*/ 	.word	0xffffffff


	//   ....[2]....
        /*04f0*/ 	.word	0xffffffff


	//   ....[3]....
        /*04f4*/ 	.word	0xffffffff


	//   ....[4]....
        /*04f8*/ 	.word	0xffffffff


	//----- nvinfo : EIATTR_COOP_GROUP_INSTR_OFFSETS
	.align		4
.L_31:
        /*04fc*/ 	.byte	0x04, 0x28
        /*04fe*/ 	.short	(.L_33 - .L_32)


	//   ....[0]....
.L_32:
        /*0500*/ 	.word	0x00000070


	//   ....[1]....
        /*0504*/ 	.word	0x00000080


	//   ....[2]....
        /*0508*/ 	.word	0x000001a0


	//   ....[3]....
        /*050c*/ 	.word	0x00000410


	//   ....[4]....
        /*0510*/ 	.word	0x000011d0


	//----- nvinfo : EIATTR_REG_RECONFIG
	.align		4
.L_33:
        /*0514*/ 	.byte	0x01, 0x54
	.zero		2


	//----- nvinfo : EIATTR_SYSCALL_OFFSETS
	.align		4
        /*0518*/ 	.byte	0x04, 0x46
        /*051a*/ 	.short	(.L_35 - .L_34)


	//   ....[0]....
.L_34:
        /*051c*/ 	.word	0x00001380


	//----- nvinfo : EIATTR_MBARRIER_INSTR_OFFSETS
	.align		4
.L_35:
        /*0520*/ 	.byte	0x04, 0x39
        /*0522*/ 	.short	(.L_37 - .L_36)


	//   ....[0]....
.L_36:
        /*0524*/ 	.word	0x00000320
        /*0528*/ 	.word	0x000000ff
        /*052c*/ 	.word	0x00000000
        /*0530*/ 	.short	0x0100
        /*0532*/ 	.byte	0x08
	.zero		1


	//   ....[1]....
        /*0534*/ 	.word	0x00000330
        /*0538*/ 	.word	0x000000ff
        /*053c*/ 	.word	0x00000038
        /*0540*/ 	.short	0x0100
        /*0542*/ 	.byte	0x08
	.zero		1


	//   ....[2]....
        /*0544*/ 	.word	0x00000340
        /*0548*/ 	.word	0x000000ff
        /*054c*/ 	.word	0x00000008
        /*0550*/ 	.short	0x0100
        /*0552*/ 	.byte	0x08
	.zero		1


	//   ....[3]....
        /*0554*/ 	.word	0x00000350
        /*0558*/ 	.word	0x000000ff
        /*055c*/ 	.word	0x00000040
        /*0560*/ 	.short	0x0100
        /*0562*/ 	.byte	0x08
	.zero		1


	//   ....[4]....
        /*0564*/ 	.word	0x00000360
        /*0568*/ 	.word	0x000000ff
        /*056c*/ 	.word	0x00000010
        /*0570*/ 	.short	0x0100
        /*0572*/ 	.byte	0x08
	.zero		1


	//   ....[5]....
        /*0574*/ 	.word	0x00000370
        /*0578*/ 	.word	0x000000ff
        /*057c*/ 	.word	0x00000048
        /*0580*/ 	.short	0x0100
        /*0582*/ 	.byte	0x08
	.zero		1


	//   ....[6]....
        /*0584*/ 	.word	0x00000380
        /*0588*/ 	.word	0x000000ff
        /*058c*/ 	.word	0x00000018
        /*0590*/ 	.short	0x0100
        /*0592*/ 	.byte	0x08
	.zero		1


	//   ....[7]....
        /*0594*/ 	.word	0x00000390
        /*0598*/ 	.word	0x000000ff
        /*059c*/ 	.word	0x00000050
        /*05a0*/ 	.short	0x0100
        /*05a2*/ 	.byte	0x08
	.zero		1


	//   ....[8]....
        /*05a4*/ 	.word	0x000003a0
        /*05a8*/ 	.word	0x000000ff
        /*05ac*/ 	.word	0x00000020
        /*05b0*/ 	.short	0x0100
        /*05b2*/ 	.byte	0x08
	.zero		1


	//   ....[9]....
        /*05b4*/ 	.word	0x000003b0
        /*05b8*/ 	.word	0x000000ff
        /*05bc*/ 	.word	0x00000058
        /*05c0*/ 	.short	0x0100
        /*05c2*/ 	.byte	0x08
	.zero		1


	//   ....[10]....
        /*05c4*/ 	.word	0x000003c0
        /*05c8*/ 	.word	0x000000ff
        /*05cc*/ 	.word	0x00000028
        /*05d0*/ 	.short	0x0100
        /*05d2*/ 	.byte	0x08
	.zero		1


	//   ....[11]....
        /*05d4*/ 	.word	0x000003d0
        /*05d8*/ 	.word	0x000000ff
        /*05dc*/ 	.word	0x00000060
        /*05e0*/ 	.short	0x0100
        /*05e2*/ 	.byte	0x08
	.zero		1


	//   ....[12]....
        /*05e4*/ 	.word	0x000003e0
        /*05e8*/ 	.word	0x000000ff
        /*05ec*/ 	.word	0x00000030
        /*05f0*/ 	.short	0x0100
        /*05f2*/ 	.byte	0x08
	.zero		1


	//   ....[13]....
        /*05f4*/ 	.word	0x000003f0
        /*05f8*/ 	.word	0x000000ff
        /*05fc*/ 	.word	0x00000068
        /*0600*/ 	.short	0x0100
        /*0602*/ 	.byte	0x08
	.zero		1


	//   ....[14]....
        /*0604*/ 	.word	0x00000680
        /*0608*/ 	.word	0x000000ff
        /*060c*/ 	.word	0x00000080
        /*0610*/ 	.short	0x0100
        /*0612*/ 	.byte	0x10
	.zero		1


	//   ....[15]....
        /*0614*/ 	.word	0x00000720
        /*0618*/ 	.word	0x000000ff
        /*061c*/ 	.word	0x00000088
        /*0620*/ 	.short	0x0100
        /*0622*/ 	.byte	0x10
	.zero		1


	//   ....[16]....
        /*0624*/ 	.word	0x00001420
        /*0628*/ 	.word	0x00000003
        /*062c*/ 	.word	0x00000000
        /*0630*/ 	.short	0x010a
        /*0632*/ 	.byte	0x3f
	.zero		1


	//   ....[17]....
        /*0634*/ 	.word	0x00001460
        /*0638*/ 	.word	0x00000003
        /*063c*/ 	.word	0x00000000
        /*0640*/ 	.short	0x010a
        /*0642*/ 	.byte	0x3f
	.zero		1


	//   ....[18]....
        /*0644*/ 	.word	0x00002470
        /*0648*/ 	.word	0x000000ff
        /*064c*/ 	.word	0x00000000
        /*0650*/ 	.short	0x010a
        /*0652*/ 	.byte	0x04
	.zero		1


	//   ....[19]....
        /*0654*/ 	.word	0x000024b0
        /*0658*/ 	.word	0x000000ff
        /*065c*/ 	.word	0x00000000
        /*0660*/ 	.short	0x010a
        /*0662*/ 	.byte	0x04
	.zero		1


	//   ....[20]....
        /*0664*/ 	.word	0x000034c0
        /*0668*/ 	.word	0x000000ff
        /*066c*/ 	.word	0x00000000
        /*0670*/ 	.short	0x0101
        /*0672*/ 	.byte	0x04
	.zero		1


	//   ....[21]....
        /*0674*/ 	.word	0x000036a0
        /*0678*/ 	.word	0x00000004
        /*067c*/ 	.word	0x00000000
        /*0680*/ 	.short	0x0101
        /*0682*/ 	.byte	0x3f
	.zero		1


	//   ....[22]....
        /*0684*/ 	.word	0x00012ae0
        /*0688*/ 	.word	0x0000000c
        /*068c*/ 	.word	0x00000038
        /*0690*/ 	.short	0x010a
        /*0692*/ 	.byte	0x3f
	.zero		1


	//   ....[23]....
        /*0694*/ 	.word	0x00012e90
        /*0698*/ 	.word	0x00000003
        /*069c*/ 	.word	0x00000088
        /*06a0*/ 	.short	0x0101
        /*06a2*/ 	.byte	0x3f
	.zero		1


	//   ....[24]....
        /*06a4*/ 	.word	0x00013680
        /*06a8*/ 	.word	0x00000005
        /*06ac*/ 	.word	0x00000000
        /*06b0*/ 	.short	0x010a
        /*06b2*/ 	.byte	0x3f
	.zero		1


	//   ....[25]....
        /*06b4*/ 	.word	0x00013710
        /*06b8*/ 	.word	0x00000007
        /*06bc*/ 	.word	0x00000000
        /*06c0*/ 	.short	0x010a
        /*06c2*/ 	.byte	0x3f
	.zero		1


	//   ....[26]....
        /*06c4*/ 	.word	0x000137a0
        /*06c8*/ 	.word	0x00000007
        /*06cc*/ 	.word	0x00000000
        /*06d0*/ 	.short	0x010a
        /*06d2*/ 	.byte	0x3f
	.zero		1


	//   ....[27]....
        /*06d4*/ 	.word	0x00013830
        /*06d8*/ 	.word	0x00000007
        /*06dc*/ 	.word	0x00000000
        /*06e0*/ 	.short	0x010a
        /*06e2*/ 	.byte	0x3f
	.zero		1


	//   ....[28]....
        /*06e4*/ 	.word	0x000138c0
        /*06e8*/ 	.word	0x00000007
        /*06ec*/ 	.word	0x00000000
        /*06f0*/ 	.short	0x010a
        /*06f2*/ 	.byte	0x3f
	.zero		1


	//   ....[29]....
        /*06f4*/ 	.word	0x00013950
        /*06f8*/ 	.word	0x00000007
        /*06fc*/ 	.word	0x00000000
        /*0700*/ 	.short	0x010a
        /*0702*/ 	.byte	0x3f
	.zero		1


	//   ....[30]....
        /*0704*/ 	.word	0x000139e0
        /*0708*/ 	.word	0x00000003
        /*070c*/ 	.word	0x00000000
        /*0710*/ 	.short	0x010a
        /*0712*/ 	.byte	0x3f
	.zero		1


	//   ....[31]....
        /*0714*/ 	.word	0x00013a40
        /*0718*/ 	.word	0x00000003
        /*071c*/ 	.word	0x00000000
        /*0720*/ 	.short	0x010a
        /*0722*/ 	.byte	0x3f
	.zero		1


	//   ....[32]....
        /*0724*/ 	.word	0x00013aa0
        /*0728*/ 	.word	0x00000005
        /*072c*/ 	.word	0x00000000
        /*0730*/ 	.short	0x010a
        /*0732*/ 	.byte	0x3f
	.zero		1


	//   ....[33]....
        /*0734*/ 	.word	0x00013b70
        /*0738*/ 	.word	0x0000000c
        /*073c*/ 	.word	0x00000038
        /*0740*/ 	.short	0x010a
        /*0742*/ 	.byte	0x3f
	.zero		1


	//   ....[34]....
        /*0744*/ 	.word	0x00013c40
        /*0748*/ 	.word	0x00000005
        /*074c*/ 	.word	0x00000000
        /*0750*/ 	.short	0x010a
        /*0752*/ 	.byte	0x3f
	.zero		1


	//   ....[35]....
        /*0754*/ 	.word	0x00013c90
        /*0758*/ 	.word	0x00000007
        /*075c*/ 	.word	0x00000000
        /*0760*/ 	.short	0x010a
        /*0762*/ 	.byte	0x3f
	.zero		1


	//   ....[36]....
        /*0764*/ 	.word	0x00013ce0
        /*0768*/ 	.word	0x00000007
        /*076c*/ 	.word	0x00000000
        /*0770*/ 	.short	0x010a
        /*0772*/ 	.byte	0x3f
	.zero		1


	//   ....[37]....
        /*0774*/ 	.word	0x00013d30
        /*0778*/ 	.word	0x00000007
        /*077c*/ 	.word	0x00000000
        /*0780*/ 	.short	0x010a
        /*0782*/ 	.byte	0x3f
	.zero		1


	//   ....[38]....
        /*0784*/ 	.word	0x00013d80
        /*0788*/ 	.word	0x00000007
        /*078c*/ 	.word	0x00000000
        /*0790*/ 	.short	0x010a
        /*0792*/ 	.byte	0x3f
	.zero		1


	//   ....[39]....
        /*0794*/ 	.word	0x00013dd0
        /*0798*/ 	.word	0x00000007
        /*079c*/ 	.word	0x00000000
        /*07a0*/ 	.short	0x010a
        /*07a2*/ 	.byte	0x3f
	.zero		1


	//----- nvinfo : EIATTR_NUM_MBARRIERS
	.align		4
.L_37:
        /*07a4*/ 	.byte	0x03, 0x38
        /*07a6*/ 	.short	0x0010


	//----- nvinfo : EIATTR_EXIT_INSTR_OFFSETS
	.align		4
        /*07a8*/ 	.byte	0x04, 0x1c
        /*07aa*/ 	.short	(.L_39 - .L_38)


	//   ....[0]....
.L_38:
        /*07ac*/ 	.word	0x00000780


	//   ....[1]....
        /*07b0*/ 	.word	0x000010f0


	//   ....[2]....
        /*07b4*/ 	.word	0x00012060


	//   ....[3]....
        /*07b8*/ 	.word	0x00012770


	//   ....[4]....
        /*07bc*/ 	.word	0x00013a30


	//----- nvinfo : EIATTR_MAX_THREADS
	.align		4
.L_39:
        /*07c0*/ 	.byte	0x04, 0x05
        /*07c2*/ 	.short	(.L_41 - .L_40)
.L_40:
        /*07c4*/ 	.word	0x00000180
        /*07c8*/ 	.word	0x00000001
        /*07cc*/ 	.word	0x00000001


	//----- nvinfo : EIATTR_CRS_STACK_SIZE
	.align		4
.L_41:
        /*07d0*/ 	.byte	0x04, 0x1e
        /*07d2*/ 	.short	(.L_43 - .L_42)
.L_42:
        /*07d4*/ 	.word	0x00000000


	//----- nvinfo : EIATTR_CBANK_PARAM_SIZE
	.align		4
.L_43:
        /*07d8*/ 	.byte	0x03, 0x19
        /*07da*/ 	.short	0x0470


	//----- nvinfo : EIATTR_PARAM_CBANK
	.align		4
        /*07dc*/ 	.byte	0x04, 0x0a
        /*07de*/ 	.short	(.L_45 - .L_44)
	.align		4
.L_44:
        /*07e0*/ 	.word	index@(.nv.constant0._ZN7cutlass13device_kernelINS_4gemm6kernel13GemmUniversalIN4cute5tupleIJiiiiEEENS1_10collective13CollectiveMmaINS1_34MainloopSm90TmaGmmaWarpSpecializedILi7ENS5_IJNS4_1CILi1EEESB_SB_EEENS1_35KernelTmaWarpSpecializedCooperativeEEENS5_IJNSA_ILi256EEENSA_ILi224EEENSA_ILi32EEEEEENS_10bfloat16_tENS5_IJlSB_lEEESJ_SK_NS4_8TiledMMAINS4_8MMA_AtomIJNS4_4SM904GMMA27MMA_64x32x16_F32BF16BF16_SSILNSO_5MajorE0ELSQ_0ELNSO_7ScaleInE1ELSR_1EEEEEENS4_6LayoutINS5_IJNSA_ILi2EEESB_SB_EEENS5_IJSB_NSA_ILi0EEESX_EEEEENS5_IJNS4_10UnderscoreES10_S10_EEEEENS4_13SM90_TMA_LOADENS4_14ComposedLayoutINS4_7SwizzleILi2ELi4ELi3EEENS4_18smem_ptr_flag_bitsILi16EEENSU_INS5_IJNSA_ILi8EEESH_EEENS5_IJSH_SB_EEEEEEEvNS4_8identityES13_S1D_vS1E_EENS_8epilogue10collective6detail29Sm90TmaWarpSpecializedAdapterINS1H_15DefaultEpilogueISJ_SK_SK_NS1G_6thread17LinearCombinationISJ_Li1EffLNS1L_9ScaleType4KindE0ELNS_15FloatRoundStyleE2ESJ_EENS1_15EpilogueDefaultEEEEEvvEEEEvNT_6ParamsE)
        /*07e4*/ 	.short	0x0210
        /*07e6*/ 	.short	0x0470


	//----- nvinfo : EIATTR_SW_WAR
	.align		4
.L_45:
        /*07e8*/ 	.byte	0x04, 0x36
        /*07ea*/ 	.short	(.L_47 - .L_46)
.L_46:
        /*07ec*/ 	.word	0x00000008
.L_47:


//--------------------- .nv.callgraph             --------------------------
	.section	.nv.callgraph,"",@"SHT_CUDA_CALLGRAPH"
	.align	4
	.sectionentsize	8
	.align		4
        /*0000*/ 	.word	0x00000000
	.align		4
        /*0004*/ 	.word	0xffffffff
	.align		4
        /*0008*/ 	.word	index@(_ZN7cutlass13device_kernelINS_4gemm6kernel13GemmUniversalIN4cute5tupleIJiiiiEEENS1_10collective13CollectiveMmaINS1_34MainloopSm90TmaGmmaWarpSpecializedILi7ENS5_IJNS4_1CILi1EEESB_SB_EEENS1_35KernelTmaWarpSpecializedCooperativeEEENS5_IJNSA_ILi256EEENSA_ILi224EEENSA_ILi32EEEEEENS_10bfloat16_tENS5_IJlSB_lEEESJ_SK_NS4_8TiledMMAINS4_8MMA_AtomIJNS4_4SM904GMMA27MMA_64x32x16_F32BF16BF16_SSILNSO_5MajorE0ELSQ_0ELNSO_7ScaleInE1ELSR_1EEEEEENS4_6LayoutINS5_IJNSA_ILi2EEESB_SB_EEENS5_IJSB_NSA_ILi0EEESX_EEEEENS5_IJNS4_10UnderscoreES10_S10_EEEEENS4_13SM90_TMA_LOADENS4_14ComposedLayoutINS4_7SwizzleILi2ELi4ELi3EEENS4_18smem_ptr_flag_bitsILi16EEENSU_INS5_IJNSA_ILi8EEESH_EEENS5_IJSH_SB_EEEEEEEvNS4_8identityES13_S1D_vS1E_EENS_8epilogue10collective6detail29Sm90TmaWarpSpecializedAdapterINS1H_15DefaultEpilogueISJ_SK_SK_NS1G_6thread17LinearCombinationISJ_Li1EffLNS1L_9ScaleType4KindE0ELNS_15FloatRoundStyleE2ESJ_EENS1_15EpilogueDefaultEEEEEvvEEEEvNT_6ParamsE)
	.align		4
        /*000c*/ 	.word	index@(__assertfail)
	.align		4
        /*0010*/ 	.word	0x00000000
	.align		4
        /*0014*/ 	.word	0xfffffffe
	.align		4
        /*0018*/ 	.word	0x00000000
	.align		4
        /*001c*/ 	.word	0xfffffffd
	.align		4
        /*0020*/ 	.word	0x00000000
	.align		4
        /*0024*/ 	.word	0xfffffffc


//--------------------- .nv.constant4             --------------------------
	.section	.nv.constant4,"a",@progbits
	.align	8
	.align		8
.nv.constant4:
        /*0000*/ 	.dword	__assertfail
	.align		8
        /*0008*/ 	.dword	__unnamed_1
	.align		8
        /*0010*/ 	.dword	_ZN39_INTERNAL_f387dbb4_4_k_cu_0a7ca6d4_63854cuda3std3__45__cpo5beginE
	.align		8
        /*0018*/ 	.dword	_ZN39_INTERNAL_f387dbb4_4_k_cu_0a7ca6d4_63854cuda3std3__45__cpo3endE
	.align		8
        /*0020*/ 	.dword	_ZN39_INTERNAL_f387dbb4_4_k_cu_0a7ca6d4_63854cuda3std3__45__cpo6cbeginE
	.align		8
        /*0028*/ 	.dword	_ZN39_INTERNAL_f387dbb4_4_k_cu_0a7ca6d4_63854cuda3std3__45__cpo4cendE
	.align		8
        /*0030*/ 	.dword	_ZN39_INTERNAL_f387dbb4_4_k_cu_0a7ca6d4_63854cuda3std3__441_GLOBAL__N__f387dbb4_4_k_cu_0a7ca6d4_63856ignoreE
	.align		8
        /*0038*/ 	.dword	_ZN39_INTERNAL_f387dbb4_4_k_cu_0a7ca6d4_63854cuda3std3__419piecewise_constructE
	.align		8
        /*0040*/ 	.dword	_ZN39_INTERNAL_f387dbb4_4_k_cu_0a7ca6d4_63854cuda3std3__48in_placeE
	.align		8
        /*0048*/ 	.dword	_ZN39_INTERNAL_f387dbb4_4_k_cu_0a7ca6d4_63854cuda3std6ranges3__45__cpo4swapE
	.align		8
        /*0050*/ 	.dword	_ZN39_INTERNAL_f387dbb4_4_k_cu_0a7ca6d4_63854cuda3std6ranges3__45__cpo9iter_moveE
	.align		8
        /*0058*/ 	.dword	_ZN39_INTERNAL_f387dbb4_4_k_cu_0a7ca6d4_63854cute7productE
	.align		8
        /*0060*/ 	.dword	_ZN39_INTERNAL_f387dbb4_4_k_cu_0a7ca6d4_63854cute1_E
	.align		8
        /*0068*/ 	.dword	$str$22
	.align		8
        /*0070*/ 	.dword	$str$23


//--------------------- .text._ZN7cutlass13device_kernelINS_4gemm6kernel13GemmUniversalIN4cute5tupleIJiiiiEEENS1_10collective13CollectiveMmaINS1_34MainloopSm90TmaGmmaWarpSpecializedILi7ENS5_IJNS4_1CILi1EEESB_SB_EEENS1_35KernelTmaWarpSpecializedCooperativeEEENS5_IJNSA_ILi256EEENSA_ILi224EEENSA_ILi32EEEEEENS_10bfloat16_tENS5_IJlSB_lEEESJ_SK_NS4_8TiledMMAINS4_8MMA_AtomIJNS4_4SM904GMMA27MMA_64x32x16_F32BF16BF16_SSILNSO_5MajorE0ELSQ_0ELNSO_7ScaleInE1ELSR_1EEEEEENS4_6LayoutINS5_IJNSA_ILi2EEESB_SB_EEENS5_IJSB_NSA_ILi0EEESX_EEEEENS5_IJNS4_10UnderscoreES10_S10_EEEEENS4_13SM90_TMA_LOADENS4_14ComposedLayoutINS4_7SwizzleILi2ELi4ELi3EEENS4_18smem_ptr_flag_bitsILi16EEENSU_INS5_IJNSA_ILi8EEESH_EEENS5_IJSH_SB_EEEEEEEvNS4_8identityES13_S1D_vS1E_EENS_8epilogue10collective6detail29Sm90TmaWarpSpecializedAdapterINS1H_15DefaultEpilogueISJ_SK_SK_NS1G_6thread17LinearCombinationISJ_Li1EffLNS1L_9ScaleType4KindE0ELNS_15FloatRoundStyleE2ESJ_EENS1_15EpilogueDefaultEEEEEvvEEEEvNT_6ParamsE --------------------------
	.section	.text._ZN7cutlass13device_kernelINS_4gemm6kernel13GemmUniversalIN4cute5tupleIJiiiiEEENS1_10collective13CollectiveMmaINS1_34MainloopSm90TmaGmmaWarpSpecializedILi7ENS5_IJNS4_1CILi1EEESB_SB_EEENS1_35KernelTmaWarpSpecializedCooperativeEEENS5_IJNSA_ILi256EEENSA_ILi224EEENSA_ILi32EEEEEENS_10bfloat16_tENS5_IJlSB_lEEESJ_SK_NS4_8TiledMMAINS4_8MMA_AtomIJNS4_4SM904GMMA27MMA_64x32x16_F32BF16BF16_SSILNSO_5MajorE0ELSQ_0ELNSO_7ScaleInE1ELSR_1EEEEEENS4_6LayoutINS5_IJNSA_ILi2EEESB_SB_EEENS5_IJSB_NSA_ILi0EEESX_EEEEENS5_IJNS4_10UnderscoreES10_S10_EEEEENS4_13SM90_TMA_LOADENS4_14ComposedLayoutINS4_7SwizzleILi2ELi4ELi3EEENS4_18smem_ptr_flag_bitsILi16EEENSU_INS5_IJNSA_ILi8EEESH_EEENS5_IJSH_SB_EEEEEEEvNS4_8identityES13_S1D_vS1E_EENS_8epilogue10collective6detail29Sm90TmaWarpSpecializedAdapterINS1H_15DefaultEpilogueISJ_SK_SK_NS1G_6thread17LinearCombinationISJ_Li1EffLNS1L_9ScaleType4KindE0ELNS_15FloatRoundStyleE2ESJ_EENS1_15EpilogueDefaultEEEEEvvEEEEvNT_6ParamsE,"ax",@progbits
	.align	128
.text._ZN7cutlass13device_kernelINS_4gemm6kernel13GemmUniversalIN4cute5tupleIJiiiiEEENS1_10collective13CollectiveMmaINS1_34MainloopSm90TmaGmmaWarpSpecializedILi7ENS5_IJNS4_1CILi1EEESB_SB_EEENS1_35KernelTmaWarpSpecializedCooperativeEEENS5_IJNSA_ILi256EEENSA_ILi224EEENSA_ILi32EEEEEENS_10bfloat16_tENS5_IJlSB_lEEESJ_SK_NS4_8TiledMMAINS4_8MMA_AtomIJNS4_4SM904GMMA27MMA_64x32x16_F32BF16BF16_SSILNSO_5MajorE0ELSQ_0ELNSO_7ScaleInE1ELSR_1EEEEEENS4_6LayoutINS5_IJNSA_ILi2EEESB_SB_EEENS5_IJSB_NSA_ILi0EEESX_EEEEENS5_IJNS4_10UnderscoreES10_S10_EEEEENS4_13SM90_TMA_LOADENS4_14ComposedLayoutINS4_7SwizzleILi2ELi4ELi3EEENS4_18smem_ptr_flag_bitsILi16EEENSU_INS5_IJNSA_ILi8EEESH_EEENS5_IJSH_SB_EEEEEEEvNS4_8identityES13_S1D_vS1E_EENS_8epilogue10collective6detail29Sm90TmaWarpSpecializedAdapterINS1H_15DefaultEpilogueISJ_SK_SK_NS1G_6thread17LinearCombinationISJ_Li1EffLNS1L_9ScaleType4KindE0ELNS_15FloatRoundStyleE2ESJ_EENS1_15EpilogueDefaultEEEEEvvEEEEvNT_6ParamsE:
        .type           _ZN7cutlass13device_kernelINS_4gemm6kernel13GemmUniversalIN4cute5tupleIJiiiiEEENS1_10collective13CollectiveMmaINS1_34MainloopSm90TmaGmmaWarpSpecializedILi7ENS5_IJNS4_1CILi1EEESB_SB_EEENS1_35KernelTmaWarpSpecializedCooperativeEEENS5_IJNSA_ILi256EEENSA_ILi224EEENSA_ILi32EEEEEENS_10bfloat16_tENS5_IJlSB_lEEESJ_SK_NS4_8TiledMMAINS4_8MMA_AtomIJNS4_4SM904GMMA27MMA_64x32x16_F32BF16BF16_SSILNSO_5MajorE0ELSQ_0ELNSO_7ScaleInE1ELSR_1EEEEEENS4_6LayoutINS5_IJNSA_ILi2EEESB_SB_EEENS5_IJSB_NSA_ILi0EEESX_EEEEENS5_IJNS4_10UnderscoreES10_S10_EEEEENS4_13SM90_TMA_LOADENS4_14ComposedLayoutINS4_7SwizzleILi2ELi4ELi3EEENS4_18smem_ptr_flag_bitsILi16EEENSU_INS5_IJNSA_ILi8EEESH_EEENS5_IJSH_SB_EEEEEEEvNS4_8identityES13_S1D_vS1E_EENS_8epilogue10collective6detail29Sm90TmaWarpSpecializedAdapterINS1H_15DefaultEpilogueISJ_SK_SK_NS1G_6thread17LinearCombinationISJ_Li1EffLNS1L_9ScaleType4KindE0ELNS_15FloatRoundStyleE2ESJ_EENS1_15EpilogueDefaultEEEEEvvEEEEvNT_6ParamsE,@function
        .size           _ZN7cutlass13device_kernelINS_4gemm6kernel13GemmUniversalIN4cute5tupleIJiiiiEEENS1_10collective13CollectiveMmaINS1_34MainloopSm90TmaGmmaWarpSpecializedILi7ENS5_IJNS4_1CILi1EEESB_SB_EEENS1_35KernelTmaWarpSpecializedCooperativeEEENS5_IJNSA_ILi256EEENSA_ILi224EEENSA_ILi32EEEEEENS_10bfloat16_tENS5_IJlSB_lEEESJ_SK_NS4_8TiledMMAINS4_8MMA_AtomIJNS4_4SM904GMMA27MMA_64x32x16_F32BF16BF16_SSILNSO_5MajorE0ELSQ_0ELNSO_7ScaleInE1ELSR_1EEEEEENS4_6LayoutINS5_IJNSA_ILi2EEESB_SB_EEENS5_IJSB_NSA_ILi0EEESX_EEEEENS5_IJNS4_10UnderscoreES10_S10_EEEEENS4_13SM90_TMA_LOADENS4_14ComposedLayoutINS4_7SwizzleILi2ELi4ELi3EEENS4_18smem_ptr_flag_bitsILi16EEENSU_INS5_IJNSA_ILi8EEESH_EEENS5_IJSH_SB_EEEEEEEvNS4_8identityES13_S1D_vS1E_EENS_8epilogue10collective6detail29Sm90TmaWarpSpecializedAdapterINS1H_15DefaultEpilogueISJ_SK_SK_NS1G_6thread17LinearCombinationISJ_Li1EffLNS1L_9ScaleType4KindE0ELNS_15FloatRoundStyleE2ESJ_EENS1_15EpilogueDefaultEEEEEvvEEEEvNT_6ParamsE,(.L_x_518 - _ZN7cutlass13device_kernelINS_4gemm6kernel13GemmUniversalIN4cute5tupleIJiiiiEEENS1_10collective13CollectiveMmaINS1_34MainloopSm90TmaGmmaWarpSpecializedILi7ENS5_IJNS4_1CILi1EEESB_SB_EEENS1_35KernelTmaWarpSpecializedCooperativeEEENS5_IJNSA_ILi256EEENSA_ILi224EEENSA_ILi32EEEEEENS_10bfloat16_tENS5_IJlSB_lEEESJ_SK_NS4_8TiledMMAINS4_8MMA_AtomIJNS4_4SM904GMMA27MMA_64x32x16_F32BF16BF16_SSILNSO_5MajorE0ELSQ_0ELNSO_7ScaleInE1ELSR_1EEEEEENS4_6LayoutINS5_IJNSA_ILi2EEESB_SB_EEENS5_IJSB_NSA_ILi0EEESX_EEEEENS5_IJNS4_10UnderscoreES10_S10_EEEEENS4_13SM90_TMA_LOADENS4_14ComposedLayoutINS4_7SwizzleILi2ELi4ELi3EEENS4_18smem_ptr_flag_bitsILi16EEENSU_INS5_IJNSA_ILi8EEESH_EEENS5_IJSH_SB_EEEEEEEvNS4_8identityES13_S1D_vS1E_EENS_8epilogue10collective6detail29Sm90TmaWarpSpecializedAdapterINS1H_15DefaultEpilogueISJ_SK_SK_NS1G_6thread17LinearCombinationISJ_Li1EffLNS1L_9ScaleType4KindE0ELNS_15FloatRoundStyleE2ESJ_EENS1_15EpilogueDefaultEEEEEvvEEEEvNT_6ParamsE)
        .other          _ZN7cutlass13device_kernelINS_4gemm6kernel13GemmUniversalIN4cute5tupleIJiiiiEEENS1_10collective13CollectiveMmaINS1_34MainloopSm90TmaGmmaWarpSpecializedILi7ENS5_IJNS4_1CILi1EEESB_SB_EEENS1_35KernelTmaWarpSpecializedCooperativeEEENS5_IJNSA_ILi256EEENSA_ILi224EEENSA_ILi32EEEEEENS_10bfloat16_tENS5_IJlSB_lEEESJ_SK_NS4_8TiledMMAINS4_8MMA_AtomIJNS4_4SM904GMMA27MMA_64x32x16_F32BF16BF16_SSILNSO_5MajorE0ELSQ_0ELNSO_7ScaleInE1ELSR_1EEEEEENS4_6LayoutINS5_IJNSA_ILi2EEESB_SB_EEENS5_IJSB_NSA_ILi0EEESX_EEEEENS5_IJNS4_10UnderscoreES10_S10_EEEEENS4_13SM90_TMA_LOADENS4_14ComposedLayoutINS4_7SwizzleILi2ELi4ELi3EEENS4_18smem_ptr_flag_bitsILi16EEENSU_INS5_IJNSA_ILi8EEESH_EEENS5_IJSH_SB_EEEEEEEvNS4_8identityES13_S1D_vS1E_EENS_8epilogue10collective6detail29Sm90TmaWarpSpecializedAdapterINS1H_15DefaultEpilogueISJ_SK_SK_NS1G_6thread17LinearCombinationISJ_Li1EffLNS1L_9ScaleType4KindE0ELNS_15FloatRoundStyleE2ESJ_EENS1_15EpilogueDefaultEEEEEvvEEEEvNT_6ParamsE,@"STO_CUDA_ENTRY STV_DEFAULT"
_ZN7cutlass13device_kernelINS_4gemm6kernel13GemmUniversalIN4cute5tupleIJiiiiEEENS1_10collective13CollectiveMmaINS1_34MainloopSm90TmaGmmaWarpSpecializedILi7ENS5_IJNS4_1CILi1EEESB_SB_EEENS1_35KernelTmaWarpSpecializedCooperativeEEENS5_IJNSA_ILi256EEENSA_ILi224EEENSA_ILi32EEEEEENS_10bfloat16_tENS5_IJlSB_lEEESJ_SK_NS4_8TiledMMAINS4_8MMA_AtomIJNS4_4SM904GMMA27MMA_64x32x16_F32BF16BF16_SSILNSO_5MajorE0ELSQ_0ELNSO_7ScaleInE1ELSR_1EEEEEENS4_6LayoutINS5_IJNSA_ILi2EEESB_SB_EEENS5_IJSB_NSA_ILi0EEESX_EEEEENS5_IJNS4_10UnderscoreES10_S10_EEEEENS4_13SM90_TMA_LOADENS4_14ComposedLayoutINS4_7SwizzleILi2ELi4ELi3EEENS4_18smem_ptr_flag_bitsILi16EEENSU_INS5_IJNSA_ILi8EEESH_EEENS5_IJSH_SB_EEEEEEEvNS4_8identityES13_S1D_vS1E_EENS_8epilogue10collective6detail29Sm90TmaWarpSpecializedAdapterINS1H_15DefaultEpilogueISJ_SK_SK_NS1G_6thread17LinearCombinationISJ_Li1EffLNS1L_9ScaleType4KindE0ELNS_15FloatRoundStyleE2ESJ_EENS1_15EpilogueDefaultEEEEEvvEEEEvNT_6ParamsE:
[----:B------:R-:W0:Y:S02]  /*0000*/  LDC R1, c[0x0][0x28] ;  /* 0x00000a00ff017b82 */ /* 0x000e240000000800 */
[----:B0-----:R-:W-:Y:S01]  /*0010*/  VIADD R1, R1, 0xffffff40 ;  /* 0xffffff4001017836 */ /* 0x001fe20000000000 */
[----:B------:R-:W0:Y:S01]  /*0020*/  S2R R2, SR_TID.X ;  /* 0x0000000000027919 */ /* 0x000e220000002100 */
[----:B------:R-:W-:Y:S01]  /*0030*/  ELECT P0, URZ, PT ;  /* 0x00000000003f782f */ /* 0x000fe20003800000 */
[----:B------:R-:W-:Y:S01]  /*0040*/  BSSY B0, `(.L_x_0) ;  /* 0x0000015000007945 */ /* 0x000fe20003800000 */
[--C-:B0-----:R-:W-:Y:S02]  /*0050*/  SHF.R.U32.HI R0, RZ, 0x5, R2.reuse ;  /* 0x00000005ff007819 */ /* 0x101fe40000011602 */
[----:B------:R-:W-:-:S03]  /*0060*/  SHF.R.U32.HI R2, RZ, 0x7, R2 ;  /* 0x00000007ff027819 */ /* 0x000fc60000011602 */
[----:B------:R-:W0:Y:S04]  /*0070*/  SHFL.IDX PT, R3, R0, RZ, 0x1f ;  /* 0x00001fff00037589 */ /* 0x000e2800000e0000 */
[----:B------:R-:W1:Y:S01]  /*0080*/  SHFL.IDX PT, R2, R2, RZ, 0x1f ;  /* 0x00001fff02027589 */ /* 0x000e6200000e0000 */
[----:B0-----:R-:W-:Y:S02]  /*0090*/  R2UR UR10, R3 ;  /* 0x00000000030a72ca */ /* 0x001fe400000e0000 */
[----:B-1----:R-:W-:-:S11]  /*00a0*/  R2UR UR5, R2 ;  /* 0x00000000020572ca */ /* 0x002fd600000e0000 */
[----:B------:R-:W-:Y:S02]  /*00b0*/  USHF.R.S32.HI UR4, URZ, 0x1f, UR10 ;  /* 0x0000001f3f047899 */ /* 0x000fe4000801140a */
[----:B------:R-:W-:Y:S02]  /*00c0*/  ISETP.NE.OR P0, PT, RZ, UR10, !P0 ;  /* 0x0000000aff007c0c */ /* 0x000fe4000c705670 */
[----:B------:R-:W-:-:S04]  /*00d0*/  ULEA.HI UR4, UR4, UR10, URZ, 0x2 ;  /* 0x0000000a04047291 */ /* 0x000fc8000f8f103f */
[----:B------:R-:W-:-:S04]  /*00e0*/  ULOP3.LUT UR4, UR4, 0xfffffffc, URZ, 0xc0, !UPT ;  /* 0xfffffffc04047892 */ /* 0x000fc8000f8ec03f */
[----:B------:R-:W-:-:S03]  /*00f0*/  UIADD3 UR10, UR10, -UR4, URZ ;  /* 0x800000040a0a7290 */ /* 0x000fc6000fffe03f */
[----:B------:R-:W-:Y:S09]  /*0100*/  @P0 BRA `(.L_x_1) ;  /* 0x0000000000200947 */ /* 0x000ff20003800000 */
[----:B------:R-:W-:Y:S02]  /*0110*/  ULDC.64 UR6, c[0x0][0x198] ;  /* 0x0000660000067ab9 */ /* 0x000fe40000000a00 */
[----:B------:R-:W-:Y:S02]  /*0120*/  UIADD3 UR8, UP0, UR6, 0xf0, URZ ;  /* 0x000000f006087890 */ /* 0x000fe4000ff1e03f */
[----:B------:R-:W-:Y:S02]  /*0130*/  UIADD3 UR6, UP1, UR6, 0x1f0, URZ ;  /* 0x000001f006067890 */ /* 0x000fe4000ff3e03f */
[----:B------:R-:W-:Y:S02]  /*0140*/  UIADD3.X UR9, URZ, UR7, URZ, UP0, !UPT ;  /* 0x000000073f097290 */ /* 0x000fe400087fe43f */
[----:B------:R-:W-:-:S07]  /*0150*/  UIADD3.X UR7, URZ, UR7, URZ, UP1, !UPT ;  /* 0x000000073f077290 */ /* 0x000fce0008ffe43f */
[----:B------:R0:W-:Y:S02]  /*0160*/  UTMACCTL.PF [UR8] ;  /* 0x00000000080079b9 */ /* 0x0001e40008040000 */
[----:B------:R0:W-:Y:S02]  /*0170*/  UTMACCTL.PF [UR6] ;  /* 0x00000000060079b9 */ /* 0x0001e40008040000 */
[----:B0-----:R-:W-:Y:S01]  /*0180*/  NOP ;  /* 0x0000000000007918 */ /* 0x001fe20000000000 */
.L_x_1:
[----:B------:R-:W-:Y:S05]  /*0190*/  BSYNC B0 ;  /* 0x0000000000007941 */ /* 0x000fea0003800000 */
.L_x_0:
[----:B------:R-:W0:Y:S01]  /*01a0*/  SHFL.IDX PT, R2, R0, RZ, 0x1f ;  /* 0x00001fff00027589 */ /* 0x000e2200000e0000 */
[----:B------:R-:W-:Y:S01]  /*01b0*/  UISETP.NE.AND UP0, UPT, UR10, 0x3, UPT ;  /* 0x000000030a00788c */ /* 0x000fe2000bf05270 */
[----:B------:R-:W-:Y:S01]  /*01c0*/  ISETP.NE.AND P1, PT, RZ, UR5, PT ;  /* 0x00000005ff007c0c */ /* 0x000fe2000bf25270 */
[----:B------:R-:W-:Y:S02]  /*01d0*/  UIADD3 UR18, UR5, -0x1, URZ ;  /* 0xffffffff05127890 */ /* 0x000fe4000fffe03f */
[----:B------:R-:W-:Y:S02]  /*01e0*/  UISETP.EQ.OR UP0, UPT, UR10, URZ, !UP0 ;  /* 0x0000003f0a00728c */ /* 0x000fe4000c702670 */
[----:B------:R-:W-:Y:S02]  /*01f0*/  UISETP.GE.U32.AND UP1, UPT, UR18, 0x2, UPT ;  /* 0x000000021200788c */ /* 0x000fe4000bf26070 */
[----:B------:R-:W-:-:S04]  /*0200*/  UISETP.EQ.AND UP0, UPT, UR5, URZ, UP0 ;  /* 0x0000003f0500728c */ /* 0x000fc80008702270 */
[----:B------:R-:W-:-:S04]  /*0210*/  USEL UR38, URZ, 0x1, !UP0 ;  /* 0x000000013f267887 */ /* 0x000fc8000c000000 */
[----:B------:R-:W-:Y:S01]  /*0220*/  USEL UR38, UR38, 0x2, UP1 ;  /* 0x0000000226267887 */ /* 0x000fe20008800000 */
[----:B0-----:R-:W-:-:S13]  /*0230*/  ISETP.NE.AND P0, PT, R2, RZ, PT ;  /* 0x000000ff0200720c */ /* 0x001fda0003f05270 */
[----:B------:R-:W-:Y:S05]  /*0240*/  @P0 BRA `(.L_x_2) ;  /* 0x0000000000700947 */ /* 0x000fea0003800000 */
[----:B------:R-:W0:Y:S01]  /*0250*/  S2UR UR8, SR_CgaCtaId ;  /* 0x00000000000879c3 */ /* 0x000e220000008800 */
[----:B------:R-:W-:Y:S01]  /*0260*/  UMOV UR4, 0x400 ;  /* 0x0000040000047882 */ /* 0x000fe20000000000 */
[----:B------:R-:W-:Y:S01]  /*0270*/  UMOV UR5, 0x1 ;  /* 0x0000000100057882 */ /* 0x000fe20000000000 */
[----:B------:R-:W-:Y:S01]  /*0280*/  UMOV UR6, 0x100 ;  /* 0x0000010000067882 */ /* 0x000fe20000000000 */
[----:B------:R-:W-:Y:S01]  /*0290*/  ELECT P0, URZ, PT ;  /* 0x00000000003f782f */ /* 0x000fe20003800000 */
[----:B------:R-:W-:-:S04]  /*02a0*/  UIADD3 UR6, -UR6, 0x100000, URZ ;  /* 0x0010000006067890 */ /* 0x000fc8000fffe13f */
[----:B------:R-:W-:Y:S02]  /*02b0*/  USHF.L.U32 UR7, UR6, 0xb, URZ ;  /* 0x0000000b06077899 */ /* 0x000fe4000800063f */
[----:B------:R-:W-:Y:S02]  /*02c0*/  USHF.L.U32 UR6, UR6, 0x1, URZ ;  /* 0x0000000106067899 */ /* 0x000fe4000800063f */
[----:B0-----:R-:W-:Y:S02]  /*02d0*/  ULEA UR8, UR8, UR4, 0x18 ;  /* 0x0000000408087291 */ /* 0x001fe4000f8ec03f */
[----:B------:R-:W-:-:S04]  /*02e0*/  UIADD3 UR4, -UR5, 0x100000, URZ ;  /* 0x0010000005047890 */ /* 0x000fc8000fffe13f */
[----:B------:R-:W-:Y:S02]  /*02f0*/  USHF.L.U32 UR5, UR4, 0xb, URZ ;  /* 0x0000000b04057899 */ /* 0x000fe4000800063f */
[----:B------:R-:W-:Y:S01]  /*0300*/  USHF.L.U32 UR4, UR4, 0x1, URZ ;  /* 0x0000000104047899 */ /* 0x000fe2000800063f */
[----:B------:R-:W0:Y:S11]  /*0310*/  FENCE.VIEW.ASYNC.S ;  /* 0x00000000000073c6 */ /* 0x000e360000000000 */
[----:B0-----:R0:W1:Y:S01]  /*0320*/  SYNCS.EXCH.64 URZ, [UR8], UR4 ;  /* 0x00000004083f75b2 */ /* 0x0010620008000100 */
[----:B------:R0:W2:Y:S01]  /*0330*/  SYNCS.EXCH.64 URZ, [UR8+0x38], UR6 ;  /* 0x00003806083f75b2 */ /* 0x0000a20008000100 */
[----:B------:R0:W3:Y:S01]  /*0340*/  SYNCS.EXCH.64 URZ, [UR8+0x8], UR4 ;  /* 0x00000804083f75b2 */ /* 0x0000e20008000100 */
[----:B------:R0:W4:Y:S01]  /*0350*/  SYNCS.EXCH.64 URZ, [UR8+0x40], UR6 ;  /* 0x00004006083f75b2 */ /* 0x0001220008000100 */
[----:B------:R0:W0:Y:S01]  /*0360*/  SYNCS.EXCH.64 URZ, [UR8+0x10], UR4 ;  /* 0x00001004083f75b2 */ /* 0x0000220008000100 */
        /* <DEDUP_REMOVED lines=9> */
[----:B------:R-:W-:Y:S01]  /*0400*/  NOP ;  /* 0x0000000000007918 */ /* 0x000fe20000000000 */
.L_x_2:
[----:B------:R-:W5:Y:S01]  /*0410*/  SHFL.IDX PT, R0, R0, RZ, 0x1f ;  /* 0x00001fff00007589 */ /* 0x000f6200000e0000 */
[----:B------:R-:W-:Y:S01]  /*0420*/  ELECT P0, URZ, PT ;  /* 0x00000000003f782f */ /* 0x000fe20003800000 */
[----:B------:R-:W1:Y:S01]  /*0430*/  S2UR UR17, SR_CTAID.Y ;  /* 0x00000000001179c3 */ /* 0x000e620000002600 */
[----:B0-----:R-:W-:Y:S01]  /*0440*/  ULDC UR5, c[0x0][0x65c] ;  /* 0x0001970000057ab9 */ /* 0x001fe20000000800 */
[----:B------:R-:W-:Y:S01]  /*0450*/  UMOV UR12, 0x20 ;  /* 0x00000020000c7882 */ /* 0x000fe20000000000 */
[----:B------:R-:W-:Y:S01]  /*0460*/  UISETP.NE.AND UP2, UPT, UR5, 0x1, UPT ;  /* 0x000000010500788c */ /* 0x000fe2000bf45270 */
[----:B------:R-:W-:Y:S01]  /*0470*/  NOP ;  /* 0x0000000000007918 */ /* 0x000fe20000000000 */
[----:B------:R-:W-:Y:S02]  /*0480*/  NOP ;  /* 0x0000000000007918 */ /* 0x000fe40000000000 */
[----:B------:R-:W-:Y:S01]  /*0490*/  UP2UR UR39, UPR, URZ, 0x4 ;  /* 0x000000043f277883 */ /* 0x000fe20008000000 */
[----:B------:R-:W0:Y:S01]  /*04a0*/  S2UR UR4, SR_CTAID.X ;  /* 0x00000000000479c3 */ /* 0x000e220000002500 */
[----:B------:R-:W-:-:S02]  /*04b0*/  PLOP3.LUT P2, PT, PT, PT, UP2, 0x80, 0x0 ;  /* 0x000000000000781c */ /* 0x000fc40003f4f028 */
[----:B------:R-:W-:Y:S02]  /*04c0*/  PLOP3.LUT P4, PT, PT, PT, UP2, 0x80, 0x0 ;  /* 0x000000000000781c */ /* 0x000fe40003f8f028 */
[----:B------:R-:W-:Y:S01]  /*04d0*/  PLOP3.LUT P3, PT, PT, PT, UP2, 0x80, 0x0 ;  /* 0x000000000000781c */ /* 0x000fe20003f6f028 */
[----:B------:R-:W-:Y:S01]  /*04e0*/  @UP2 ULDC UR14, c[0x0][0x10] ;  /* 0x00000400000e2ab9 */ /* 0x000fe20000000800 */
[----:B------:R-:W-:Y:S01]  /*04f0*/  @UP2 UMOV UR9, URZ ;  /* 0x0000003f00092c82 */ /* 0x000fe20008000000 */
[----:B------:R-:W-:Y:S01]  /*0500*/  @!UP2 ULDC UR11, c[0x0][0xc] ;  /* 0x00000300000baab9 */ /* 0x000fe20000000800 */
[----:B-----5:R-:W-:Y:S01]  /*0510*/  ISETP.NE.OR P0, PT, R0, RZ, !P0 ;  /* 0x000000ff0000720c */ /* 0x020fe20004705670 */
[----:B-1----:R-:W-:Y:S02]  /*0520*/  @UP2 UMOV UR7, UR17 ;  /* 0x0000001100072c82 */ /* 0x002fe40008000000 */
[----:B------:R-:W-:Y:S01]  /*0530*/  @UP2 UMOV UR8, UR7 ;  /* 0x0000000700082c82 */ /* 0x000fe20008000000 */
[----:B------:R-:W-:Y:S01]  /*0540*/  @!UP2 UMOV UR7, UR17 ;  /* 0x000000110007ac82 */ /* 0x000fe20008000000 */
[----:B0-----:R-:W-:-:S08]  /*0550*/  @UP2 UIMAD.WIDE.U32 UR14, UR4, UR14, UR8 ;  /* 0x0000000e040e22a5 */ /* 0x001fd0000f8e0008 */
[----:B------:R-:W-:Y:S01]  /*0560*/  VOTEU.ALL UP0, P0 ;  /* 0x00000000003f7886 */ /* 0x000fe20000000000 */
[----:B------:R-:W-:Y:S01]  /*0570*/  VOTEU.ALL UP1, P0 ;  /* 0x00000000003f7886 */ /* 0x000fe20000020000 */
[----:B------:R-:W-:-:S03]  /*0580*/  IMAD.U32 R2, RZ, RZ, UR14 ;  /* 0x0000000eff027e24 */ /* 0x000fc6000f8e00ff */
[----:B------:R-:W0:Y:S01]  /*0590*/  @!UP0 S2UR UR6, SR_CgaCtaId ;  /* 0x00000000000689c3 */ /* 0x000e220000008800 */
[----:B------:R-:W-:Y:S01]  /*05a0*/  @!UP0 UMOV UR5, 0x400 ;  /* 0x0000040000058882 */ /* 0x000fe20000000000 */
[----:B------:R-:W-:-:S04]  /*05b0*/  @!UP0 UIADD3 UR12, -UR12, 0x100000, URZ ;  /* 0x001000000c0c8890 */ /* 0x000fc8000fffe13f */
[----:B------:R-:W-:Y:S02]  /*05c0*/  @!UP0 USHF.L.U32 UR13, UR12, 0xb, URZ ;  /* 0x0000000b0c0d8899 */ /* 0x000fe4000800063f */
[----:B------:R-:W-:Y:S01]  /*05d0*/  @!UP0 USHF.L.U32 UR12, UR12, 0x1, URZ ;  /* 0x000000010c0c8899 */ /* 0x000fe2000800063f */
[----:B------:R-:W-:Y:S01]  /*05e0*/  IMAD.U32 R3, RZ, RZ, UR15 ;  /* 0x0000000fff037e24 */ /* 0x000fe2000f8e00ff */
[----:B0-----:R-:W-:Y:S01]  /*05f0*/  @!UP0 ULEA UR16, UR6, UR5, 0x18 ;  /* 0x0000000506108291 */ /* 0x001fe2000f8ec03f */
[----:B------:R-:W-:Y:S01]  /*0600*/  VOTEU.ALL UP0, P0 ;  /* 0x00000000003f7886 */ /* 0x000fe20000000000 */
[----:B------:R-:W-:Y:S01]  /*0610*/  PLOP3.LUT P0, PT, PT, PT, UP2, 0x80, 0x0 ;  /* 0x000000000000781c */ /* 0x000fe20003f0f028 */
[----:B------:R-:W-:Y:S01]  /*0620*/  UMOV UR5, URZ ;  /* 0x0000003f00057c82 */ /* 0x000fe20008000000 */
[----:B------:R-:W-:Y:S01]  /*0630*/  @UP2 UMOV UR6, URZ ;  /* 0x0000003f00062c82 */ /* 0x000fe20008000000 */
[----:B------:R-:W-:Y:S02]  /*0640*/  @!UP2 UIMAD.WIDE.U32 UR8, UR11, UR7, UR4 ;  /* 0x000000070b08a2a5 */ /* 0x000fe4000f8e0004 */
[----:B------:R-:W-:-:S04]  /*0650*/  @UP2 UIADD3 UR6, UR15, UR6, URZ ;  /* 0x000000060f062290 */ /* 0x000fc8000fffe03f */
[----:B------:R-:W-:Y:S01]  /*0660*/  IMAD.U32 R5, RZ, RZ, UR9 ;  /* 0x00000009ff057e24 */ /* 0x000fe2000f8e00ff */
[----:B------:R-:W0:Y:S02]  /*0670*/  FENCE.VIEW.ASYNC.S ;  /* 0x00000000000073c6 */ /* 0x000e240000000000 */
[----:B0-----:R0:W2:Y:S01]  /*0680*/  @!UP0 SYNCS.EXCH.64 URZ, [UR16+0x80], UR12 ;  /* 0x0000800c103f85b2 */ /* 0x0010a20008000100 */
[----:B------:R-:W-:Y:S02]  /*0690*/  @P2 IMAD.U32 R6, RZ, RZ, UR6 ;  /* 0x00000006ff062e24 */ /* 0x000fe4000f8e00ff */
[----:B------:R-:W-:Y:S02]  /*06a0*/  @P0 IMAD.MOV.U32 R7, RZ, RZ, R2 ;  /* 0x000000ffff070224 */ /* 0x000fe400078e0002 */
[----:B------:R-:W-:Y:S02]  /*06b0*/  IMAD.U32 R2, RZ, RZ, UR8 ;  /* 0x00000008ff027e24 */ /* 0x000fe4000f8e00ff */
[----:B------:R-:W-:-:S02]  /*06c0*/  @!P4 IMAD.MOV.U32 R6, RZ, RZ, R5 ;  /* 0x000000ffff06c224 */ /* 0x000fc400078e0005 */
[----:B------:R-:W-:Y:S02]  /*06d0*/  @!P3 IMAD.MOV.U32 R7, RZ, RZ, R2 ;  /* 0x000000ffff07b224 */ /* 0x000fe400078e0002 */
[----:B------:R-:W-:Y:S01]  /*06e0*/  IMAD.U32 R3, RZ, RZ, UR9 ;  /* 0x00000009ff037e24 */ /* 0x000fe2000f8e00ff */
[----:B------:R0:W-:Y:S01]  /*06f0*/  STL [R1+0x40], R6 ;  /* 0x0000400601007387 */ /* 0x0001e20000100800 */
[----:B------:R-:W-:-:S03]  /*0700*/  IMAD.U32 R4, RZ, RZ, UR8 ;  /* 0x00000008ff047e24 */ /* 0x000fc6000f8e00ff */
[----:B------:R0:W-:Y:S01]  /*0710*/  STL [R1+0x44], R7 ;  /* 0x0000440701007387 */ /* 0x0001e20000100800 */
[----:B------:R0:W2:Y:S01]  /*0720*/  @!UP1 SYNCS.EXCH.64 URZ, [UR16+0x88], UR12 ;  /* 0x0000880c103f95b2 */ /* 0x0000a20008000100 */
[----:B------:R-:W-:Y:S01]  /*0730*/  NOP ;  /* 0x0000000000007918 */ /* 0x000fe20000000000 */
[----:B--234-:R-:W-:Y:S06]  /*0740*/  BAR.SYNC.DEFER_BLOCKING 0x0 ;  /* 0x0000000000007b1d */ /* 0x01cfec0000010000 */
[----:B------:R-:W-:Y:S05]  /*0750*/  @!P1 BRA `(.L_x_3) ;  /* 0x0000011800449947 */ /* 0x000fea0003800000 */
[----:B------:R-:W-:-:S06]  /*0760*/  UISETP.GT.U32.AND UP0, UPT, UR18, 0x1, UPT ;  /* 0x000000011200788c */ /* 0x000fcc000bf04070 */
[----:B------:R-:W-:-:S13]  /*0770*/  PLOP3.LUT P0, PT, PT, PT, UP0, 0x80, 0x0 ;  /* 0x000000000000781c */ /* 0x000fda0003f0f008 */
[----:B0-----:R-:W-:Y:S05]  /*0780*/  @P0 EXIT ;  /* 0x000000000000094d */ /* 0x001fea0003800000 */
[----:B------:R-:W-:Y:S01]  /*0790*/  ULDC.64 UR8, c[0x0][0x650] ;  /* 0x0001940000087ab9 */ /* 0x000fe20000000a00 */
[----:B------:R-:W-:Y:S01]  /*07a0*/  UMOV UR44, 0xffffffff ;  /* 0xffffffff002c7882 */ /* 0x000fe20000000000 */
[----:B------:R-:W-:Y:S01]  /*07b0*/  ISETP.GE.U32.AND P0, PT, R7, UR8, PT ;  /* 0x0000000807007c0c */ /* 0x000fe2000bf06070 */
[----:B------:R-:W-:Y:S01]  /*07c0*/  UMOV UR43, 0xffffffff ;  /* 0xffffffff002b7882 */ /* 0x000fe20000000000 */
[----:B------:R-:W-:Y:S01]  /*07d0*/  UMOV UR42, 0xffffffff ;  /* 0xffffffff002a7882 */ /* 0x000fe20000000000 */
[----:B------:R-:W-:Y:S02]  /*07e0*/  PRMT R0, RZ, 0x7610, R0 ;  /* 0x00007610ff007816 */ /* 0x000fe40000000000 */
[----:B------:R-:W-:-:S13]  /*07f0*/  ISETP.GE.U32.AND.EX P0, PT, R6, UR9, PT, P0 ;  /* 0x0000000906007c0c */ /* 0x000fda000bf06100 */
[----:B------:R-:W-:Y:S05]  /*0800*/  @P0 BRA `(.L_x_4) ;  /* 0x0000000400800947 */ /* 0x000fea0003800000 */
[----:B------:R-:W-:Y:S01]  /*0810*/  I2FP.F32.U32 R0, UR4 ;  /* 0x0000000400007c45 */ /* 0x000fe20008201000 */
[----:B------:R-:W-:Y:S01]  /*0820*/  ULDC.64 UR16, c[0x0][0x628] ;  /* 0x00018a0000107ab9 */ /* 0x000fe20000000a00 */
[----:B------:R-:W-:Y:S01]  /*0830*/  ULDC UR6, c[0x0][0x150] ;  /* 0x0000540000067ab9 */ /* 0x000fe20000000800 */
[----:B------:R-:W-:Y:S01]  /*0840*/  ISETP.NE.U32.AND P0, PT, RZ, UR16, PT ;  /* 0x00000010ff007c0c */ /* 0x000fe2000bf05070 */
[----:B------:R-:W-:Y:S01]  /*0850*/  ULDC UR15, c[0x0][0x630] ;  /* 0x00018c00000f7ab9 */ /* 0x000fe20000000800 */
[----:B------:R-:W-:Y:S01]  /*0860*/  FMUL R0, R0, UR6 ;  /* 0x0000000600007c20 */ /* 0x000fe20008400000 */
[----:B------:R-:W-:Y:S01]  /*0870*/  R2UR UR18, R7 ;  /* 0x00000000071272ca */ /* 0x000fe200000e0000 */
[----:B------:R-:W-:Y:S01]  /*0880*/  ULDC UR20, c[0x0][0x154] ;  /* 0x0000550000147ab9 */ /* 0x000fe20000000800 */
[----:B------:R-:W-:Y:S01]  /*0890*/  ISETP.NE.AND.EX P0, PT, RZ, UR17, PT, P0 ;  /* 0x00000011ff007c0c */ /* 0x000fe2000bf05300 */
[----:B------:R0:W1:Y:S01]  /*08a0*/  F2I.U32.TRUNC.NTZ R2, R0 ;  /* 0x0000000000027305 */ /* 0x000062000020f000 */
[----:B------:R-:W-:-:S02]  /*08b0*/  R2UR UR19, R6 ;  /* 0x00000000061372ca */ /* 0x000fc400000e0000 */
[----:B------:R-:W-:Y:S02]  /*08c0*/  R2UR UR8, R7 ;  /* 0x00000000070872ca */ /* 0x000fe400000e0000 */
[----:B------:R-:W-:-:S07]  /*08d0*/  R2UR UR9, R6 ;  /* 0x00000000060972ca */ /* 0x000fce00000e0000 */
[----:B0-----:R-:W-:Y:S08]  /*08e0*/  @!P0 BRA `(.L_x_5) ;  /* 0x0000000000308947 */ /* 0x001ff00003800000 */
[----:B------:R-:W-:Y:S01]  /*08f0*/  R2UR UR8, R7 ;  /* 0x00000000070872ca */ /* 0x000fe200000e0000 */
[----:B------:R-:W-:Y:S01]  /*0900*/  ULDC UR6, c[0x0][0x634] ;  /* 0x00018d0000067ab9 */ /* 0x000fe20000000800 */
[----:B------:R-:W-:-:S11]  /*0910*/  R2UR UR14, R6 ;  /* 0x00000000060e72ca */ /* 0x000fd600000e0000 */
[----:B------:R-:W-:-:S04]  /*0920*/  UIADD3 UR6, UP0, UR8, UR6, URZ ;  /* 0x0000000608067290 */ /* 0x000fc8000ff1e03f */
[----:B------:R-:W-:-:S04]  /*0930*/  UIADD3.X UR14, URZ, UR14, URZ, UP0, !UPT ;  /* 0x0000000e3f0e7290 */ /* 0x000fc800087fe43f */
[----:B------:R-:W-:-:S04]  /*0940*/  UIMAD.WIDE.U32 UR8, UR14, UR16, URZ ;  /* 0x000000100e0872a5 */ /* 0x000fc8000f8e003f */
[----:B------:R-:W-:Y:S02]  /*0950*/  UIMAD.WIDE.U32 UR10, UP0, UR6, UR17, UR8 ;  /* 0x00000011060a72a5 */ /* 0x000fe4000f800008 */
[----:B------:R-:W-:Y:S02]  /*0960*/  UIMAD.WIDE.U32 UR8, UR6, UR16, URZ ;  /* 0x00000010060872a5 */ /* 0x000fe4000f8e003f */
[----:B------:R-:W-:Y:S02]  /*0970*/  UIADD3.X UR13, URZ, URZ, URZ, UP0, !UPT ;  /* 0x0000003f3f0d7290 */ /* 0x000fe400087fe43f */
[----:B------:R-:W-:Y:S01]  /*0980*/  UIADD3 URZ, UP0, UR9, UR10, URZ ;  /* 0x0000000a093f7290 */ /* 0x000fe2000ff1e03f */
[----:B------:R-:W-:-:S03]  /*0990*/  UMOV UR12, UR11 ;  /* 0x0000000b000c7c82 */ /* 0x000fc60008000000 */
[----:B------:R-:W-:-:S12]  /*09a0*/  UIMAD.WIDE.U32.X UR8, UR14, UR17, UR12, UP0 ;  /* 0x000000110e0872a5 */ /* 0x000fd800080e040c */
.L_x_5:
[----:B------:R-:W-:Y:S01]  /*09b0*/  USHF.R.U64 UR42, UR8, UR15, UR9 ;  /* 0x0000000f082a7299 */ /* 0x000fe20008001209 */
[----:B------:R-:W-:Y:S01]  /*09c0*/  I2FP.F32.U32 R0, UR7 ;  /* 0x0000000700007c45 */ /* 0x000fe20008201000 */
[----:B------:R-:W-:Y:S01]  /*09d0*/  USHF.R.U32.HI UR5, URZ, UR15, UR9 ;  /* 0x0000000f3f057299 */ /* 0x000fe20008011609 */
[----:B-1----:R-:W-:Y:S01]  /*09e0*/  R2UR UR12, R2 ;  /* 0x00000000020c72ca */ /* 0x002fe200000e0000 */
[----:B------:R-:W-:Y:S02]  /*09f0*/  UIADD3 UR6, UP0, URZ, -UR42, URZ ;  /* 0x8000002a3f067290 */ /* 0x000fe4000ff1e03f */
[----:B------:R-:W-:Y:S01]  /*0a00*/  FMUL R0, R0, UR20 ;  /* 0x0000001400007c20 */ /* 0x000fe20008400000 */
[----:B------:R-:W-:Y:S01]  /*0a10*/  ULDC.64 UR8, c[0x0][0x620] ;  /* 0x0001880000087ab9 */ /* 0x000fe20000000a00 */
[----:B------:R-:W-:Y:S01]  /*0a20*/  UIADD3.X UR5, URZ, ~UR5, URZ, UP0, !UPT ;  /* 0x800000053f057290 */ /* 0x000fe200087fe43f */
[----:B------:R-:W-:Y:S01]  /*0a30*/  UMOV UR10, UR18 ;  /* 0x00000012000a7c82 */ /* 0x000fe20008000000 */
[----:B------:R-:W-:-:S02]  /*0a40*/  UMOV UR11, UR19 ;  /* 0x00000013000b7c82 */ /* 0x000fc40008000000 */
[----:B------:R-:W-:Y:S01]  /*0a50*/  UIMAD UR5, UR5, UR8, URZ ;  /* 0x00000008050572a4 */ /* 0x000fe2000f8e023f */
[----:B------:R-:W0:Y:S01]  /*0a60*/  F2I.U32.TRUNC.NTZ R0, R0 ;  /* 0x0000000000007305 */ /* 0x000e22000020f000 */
[----:B------:R-:W-:Y:S02]  /*0a70*/  UIMAD.WIDE.U32 UR10, UR6, UR8, UR10 ;  /* 0x00000008060a72a5 */ /* 0x000fe4000f8e000a */
[----:B------:R-:W-:Y:S01]  /*0a80*/  UIMAD UR6, UR6, UR9, UR5 ;  /* 0x00000009060672a4 */ /* 0x000fe2000f8e0205 */
[----:B------:R-:W-:Y:S01]  /*0a90*/  ULDC UR21, c[0x0][0x658] ;  /* 0x0001960000157ab9 */ /* 0x000fe20000000800 */
[----:B------:R-:W-:Y:S02]  /*0aa0*/  UMOV UR19, 0xffffffff ;  /* 0xffffffff00137882 */ /* 0x000fe40000000000 */
[----:B------:R-:W-:Y:S01]  /*0ab0*/  UIADD3 UR6, UR11, UR6, URZ ;  /* 0x000000060b067290 */ /* 0x000fe2000fffe03f */
[----:B------:R-:W-:Y:S01]  /*0ac0*/  ULDC UR15, c[0x0][0x618] ;  /* 0x00018600000f7ab9 */ /* 0x000fe20000000800 */
[----:B------:R-:W-:Y:S01]  /*0ad0*/  ULDC.64 UR8, c[0x0][0x640] ;  /* 0x0001900000087ab9 */ /* 0x000fe20000000a00 */
[----:B------:R-:W-:Y:S01]  /*0ae0*/  USHF.L.U32 UR11, UR19, UR21, URZ ;  /* 0x00000015130b7299 */ /* 0x000fe2000800063f */
[----:B------:R-:W-:Y:S01]  /*0af0*/  ISETP.NE.U32.AND P0, PT, RZ, UR8, PT ;  /* 0x00000008ff007c0c */ /* 0x000fe2000bf05070 */
[----:B------:R-:W-:-:S02]  /*0b00*/  USHF.R.U64 UR19, UR10, UR15, UR6 ;  /* 0x0000000f0a137299 */ /* 0x000fc40008001206 */
[----:B------:R-:W-:Y:S01]  /*0b10*/  USHF.R.U32.HI UR10, URZ, UR15, UR6 ;  /* 0x0000000f3f0a7299 */ /* 0x000fe20008011606 */
[----:B0-----:R-:W-:Y:S01]  /*0b20*/  R2UR UR14, R0 ;  /* 0x00000000000e72ca */ /* 0x001fe200000e0000 */
[----:B------:R-:W-:Y:S01]  /*0b30*/  ULDC UR17, c[0x0][0x608] ;  /* 0x0001820000117ab9 */ /* 0x000fe20000000800 */
[----:B------:R-:W-:Y:S01]  /*0b40*/  ISETP.NE.AND.EX P0, PT, RZ, UR9, PT, P0 ;  /* 0x00000009ff007c0c */ /* 0x000fe2000bf05300 */
[----:B------:R-:W-:Y:S02]  /*0b50*/  USHF.R.U64 UR23, UR19, UR17, UR10 ;  /* 0x0000001113177299 */ /* 0x000fe4000800120a */
[----:B------:R-:W-:Y:S01]  /*0b60*/  USHF.R.U32.HI UR10, URZ, UR17, UR10 ;  /* 0x000000113f0a7299 */ /* 0x000fe2000801160a */
[----:B------:R-:W-:Y:S01]  /*0b70*/  UMOV UR16, 0x1 ;  /* 0x0000000100107882 */ /* 0x000fe20000000000 */
[----:B------:R-:W-:Y:S02]  /*0b80*/  UIADD3 UR12, -UR12, URZ, URZ ;  /* 0x0000003f0c0c7290 */ /* 0x000fe4000fffe13f */
[----:B------:R-:W-:-:S02]  /*0b90*/  USHF.R.U64 UR24, UR23, UR21, UR10 ;  /* 0x0000001517187299 */ /* 0x000fc4000800120a */
[----:B------:R-:W-:Y:S01]  /*0ba0*/  USHF.L.U32 UR6, UR16, UR21, URZ ;  /* 0x0000001510067299 */ /* 0x000fe2000800063f */
[----:B------:R-:W-:Y:S01]  /*0bb0*/  ULDC UR13, c[0x0][0x144] ;  /* 0x00005100000d7ab9 */ /* 0x000fe20000000800 */
[----:B------:R-:W-:Y:S01]  /*0bc0*/  ULDC UR5, c[0x0][0x600] ;  /* 0x0001800000057ab9 */ /* 0x000fe20000000800 */
[----:B------:R-:W-:Y:S02]  /*0bd0*/  ULOP3.LUT UR16, URZ, UR11, URZ, 0x33, !UPT ;  /* 0x0000000b3f107292 */ /* 0x000fe4000f8e333f */
[----:B------:R-:W-:Y:S02]  /*0be0*/  USHF.R.U32.HI UR11, URZ, UR21, UR10 ;  /* 0x000000153f0b7299 */ /* 0x000fe4000801160a */
[----:B------:R-:W-:Y:S02]  /*0bf0*/  UIADD3 UR18, UR5, -0x1, URZ ;  /* 0xffffffff05127890 */ /* 0x000fe4000fffe03f */
[----:B------:R-:W-:Y:S02]  /*0c00*/  UIADD3 UR20, -UR14, URZ, URZ ;  /* 0x0000003f0e147290 */ /* 0x000fe4000fffe13f */
[----:B------:R-:W-:Y:S01]  /*0c10*/  UIMAD UR4, UR13, UR12, UR4 ;  /* 0x0000000c0d0472a4 */ /* 0x000fe2000f8e0204 */
[----:B------:R-:W-:Y:S01]  /*0c20*/  ULDC UR25, c[0x0][0x148] ;  /* 0x0000520000197ab9 */ /* 0x000fe20000000800 */
[----:B------:R-:W-:Y:S01]  /*0c30*/  ULDC UR21, c[0x0][0x648] ;  /* 0x0001920000157ab9 */ /* 0x000fe20000000800 */
[----:B------:R-:W-:Y:S01]  /*0c40*/  ULDC UR22, c[0x0][0x638] ;  /* 0x00018e0000167ab9 */ /* 0x000fe20000000800 */
[----:B------:R-:W-:Y:S01]  /*0c50*/  UMOV UR10, UR24 ;  /* 0x00000018000a7c82 */ /* 0x000fe20008000000 */
[----:B------:R-:W-:Y:S07]  /*0c60*/  @!P0 BRA `(.L_x_6) ;  /* 0x0000000000308947 */ /* 0x000fee0003800000 */
[----:B------:R-:W-:Y:S02]  /*0c70*/  ULDC UR14, c[0x0][0x64c] ;  /* 0x00019300000e7ab9 */ /* 0x000fe40000000800 */
        /* <DEDUP_REMOVED lines=8> */
[----:B------:R-:W-:-:S07]  /*0d00*/  UIMAD.WIDE.U32.X UR8, UR17, UR9, UR14, UP0 ;  /* 0x00000009110872a5 */ /* 0x000fce00080e040e */
[----:B------:R-:W-:Y:S01]  /*0d10*/  UMOV UR10, UR8 ;  /* 0x00000008000a7c82 */ /* 0x000fe20008000000 */
[----:B------:R-:W-:-:S05]  /*0d20*/  UMOV UR11, UR9 ;  /* 0x00000009000b7c82 */ /* 0x000fca0008000000 */
.L_x_6:
[----:B------:R-:W-:Y:S01]  /*0d30*/  UISETP.NE.AND UP0, UPT, UR39, URZ, UPT ;  /* 0x0000003f2700728c */ /* 0x000fe2000bf05270 */
[----:B------:R-:W-:Y:S01]  /*0d40*/  IMAD.MOV.U32 R0, RZ, RZ, 0x1 ;  /* 0x00000001ff007424 */ /* 0x000fe200078e00ff */
[----:B------:R-:W-:Y:S02]  /*0d50*/  USHF.R.U64 UR8, UR10, UR21, UR11 ;  /* 0x000000150a087299 */ /* 0x000fe4000800120b */
[----:B------:R-:W-:Y:S02]  /*0d60*/  ULOP3.LUT UR16, UR23, UR16, URZ, 0xc0, !UPT ;  /* 0x0000001017107292 */ /* 0x000fe4000f8ec03f */
[----:B------:R-:W-:Y:S02]  /*0d70*/  ULOP3.LUT UR18, UR19, UR18, URZ, 0xc0, !UPT ;  /* 0x0000001213127292 */ /* 0x000fe4000f8ec03f */
[----:B------:R-:W-:-:S03]  /*0d80*/  UIMAD UR16, UR6, UR8, UR16 ;  /* 0x00000008061072a4 */ /* 0x000fc6000f8e0210 */
[----:B------:R-:W-:Y:S02]  /*0d90*/  @UP0 UIMAD UR4, UR25, UR20, UR7 ;  /* 0x00000014190402a4 */ /* 0x000fe4000f8e0207 */
[----:B------:R-:W-:-:S04]  /*0da0*/  UIADD3 UR7, -UR8, URZ, URZ ;  /* 0x0000003f08077290 */ /* 0x000fc8000fffe13f */
[----:B------:R-:W-:-:S03]  /*0db0*/  UIMAD UR6, UR7, UR22, UR24 ;  /* 0x00000016070672a4 */ /* 0x000fc6000f8e0218 */
[----:B------:R-:W-:Y:S01]  /*0dc0*/  ULDC UR7, c[0x0][0x610] ;  /* 0x0001840000077ab9 */ /* 0x000fe20000000800 */
[----:B------:R-:W-:Y:S02]  /*0dd0*/  UIMAD UR6, UR6, UR5, UR18 ;  /* 0x00000005060672a4 */ /* 0x000fe4000f8e0212 */
[----:B------:R-:W-:-:S04]  /*0de0*/  UIMAD UR4, UR16, UR7, UR4 ;  /* 0x00000007100472a4 */ /* 0x000fc8000f8e0204 */
[----:B------:R-:W-:Y:S02]  /*0df0*/  USEL UR43, UR6, UR4, !UP0 ;  /* 0x00000004062b7287 */ /* 0x000fe4000c000000 */
[----:B------:R-:W-:-:S12]  /*0e00*/  USEL UR44, UR4, UR6, !UP0 ;  /* 0x00000006042c7287 */ /* 0x000fd8000c000000 */
.L_x_4:
[----:B------:R-:W-:-:S08]  /*0e10*/  NOP ;  /* 0x0000000000007918 */ /* 0x000fd00000000000 */
[----:B------:R-:W0:Y:S02]  /*0e20*/  USETMAXREG.TRY_ALLOC.CTAPOOL UP0, 0xf0 ;  /* 0x000000f0000079c8 */ /* 0x000e240008000600 */
[----:B0-----:R-:W-:-:S13]  /*0e30*/  PLOP3.LUT P0, PT, PT, PT, UP0, 0x80, 0x0 ;  /* 0x000000000000781c */ /* 0x001fda0003f0f008 */
[----:B------:R-:W-:Y:S05]  /*0e40*/  @!P0 BRA `(.L_x_4) ;  /* 0xfffffffc00f08947 */ /* 0x000fea000383ffff */
[----:B------:R-:W-:Y:S01]  /*0e50*/  ULDC.64 UR4, c[0x0][0x598] ;  /* 0x0001660000047ab9 */ /* 0x000fe20000000a00 */
[----:B------:R-:W-:Y:S01]  /*0e60*/  ULDC.64 UR48, c[0x0][0x208] ;  /* 0x0000820000307ab9 */ /* 0x000fe20000000a00 */
[----:B------:R-:W-:-:S04]  /*0e70*/  ISETP.NE.U32.AND P0, PT, RZ, UR4, PT ;  /* 0x00000004ff007c0c */ /* 0x000fc8000bf05070 */
[----:B------:R-:W-:-:S13]  /*0e80*/  ISETP.NE.AND.EX P0, PT, RZ, UR5, PT, P0 ;  /* 0x00000005ff007c0c */ /* 0x000fda000bf05300 */
[----:B------:R-:W-:Y:S05]  /*0e90*/  @!P0 BRA `(.L_x_7) ;  /* 0x00000000001c8947 */ /* 0x000fea0003800000 */
[----:B------:R-:W0:Y:S02]  /*0ea0*/  LDC.64 R2, c[0x0][0x598] ;  /* 0x00016600ff027b82 */ /* 0x000e240000000a00 */
[----:B0-----:R-:W2:Y:S02]  /*0eb0*/  LDG.E.64 R2, desc[UR48][R2.64] ;  /* 0x0000003002027981 */ /* 0x001ea4000c1e1b00 */
[----:B--2---:R-:W-:-:S04]  /*0ec0*/  ISETP.NE.U32.AND P0, PT, R2, RZ, PT ;  /* 0x000000ff0200720c */ /* 0x004fc80003f05070 */
[----:B------:R-:W-:-:S13]  /*0ed0*/  ISETP.NE.AND.EX P0, PT, R3, RZ, PT, P0 ;  /* 0x000000ff0300720c */ /* 0x000fda0003f05300 */
[----:B------:R-:W-:Y:S05]  /*0ee0*/  @!P0 BRA `(.L_x_7) ;  /* 0x0000000000088947 */ /* 0x000fea0003800000 */
[----:B------:R0:W5:Y:S01]  /*0ef0*/  LD.E R2, desc[UR48][R2.64] ;  /* 0x0000003002027980 */ /* 0x000162000c101900 */
[----:B------:R-:W-:Y:S05]  /*0f00*/  BRA `(.L_x_8) ;  /* 0x0000000000247947 */ /* 0x000fea0003800000 */
.L_x_7:
[----:B------:R-:W-:Y:S02]  /*0f10*/  ULDC.64 UR4, c[0x0][0x588] ;  /* 0x0001620000047ab9 */ /* 0x000fe40000000a00 */
[----:B------:R-:W-:-:S04]  /*0f20*/  ISETP.NE.U32.AND P0, PT, RZ, UR4, PT ;  /* 0x00000004ff007c0c */ /* 0x000fc8000bf05070 */
[----:B------:R-:W-:-:S13]  /*0f30*/  ISETP.NE.AND.EX P0, PT, RZ, UR5, PT, P0 ;  /* 0x00000005ff007c0c */ /* 0x000fda000bf05300 */
[----:B------:R-:W-:Y:S05]  /*0f40*/  @!P0 BRA `(.L_x_9) ;  /* 0x00000000000c8947 */ /* 0x000fea0003800000 */
[----:B------:R-:W0:Y:S02]  /*0f50*/  LDC.64 R2, c[0x0][0x588] ;  /* 0x00016200ff027b82 */ /* 0x000e240000000a00 */
[----:B0-----:R1:W5:Y:S01]  /*0f60*/  LDG.E R2, desc[UR48][R2.64] ;  /* 0x0000003002027981 */ /* 0x001362000c1e1900 */
[----:B------:R-:W-:Y:S05]  /*0f70*/  BRA `(.L_x_8) ;  /* 0x0000000000087947 */ /* 0x000fea0003800000 */
.L_x_9:
[----:B------:R-:W-:Y:S02]  /*0f80*/  ULDC UR4, c[0x0][0x580] ;  /* 0x0001600000047ab9 */ /* 0x000fe40000000800 */
[----:B------:R-:W-:-:S07]  /*0f90*/  IMAD.U32 R2, RZ, RZ, UR4 ;  /* 0x00000004ff027e24 */ /* 0x000fce000f8e00ff */
.L_x_8:
[----:B------:R-:W-:Y:S02]  /*0fa0*/  ULDC.64 UR4, c[0x0][0x5a0] ;  /* 0x0001680000047ab9 */ /* 0x000fe40000000a00 */
[----:B------:R-:W-:-:S04]  /*0fb0*/  ISETP.NE.U32.AND P0, PT, RZ, UR4, PT ;  /* 0x00000004ff007c0c */ /* 0x000fc8000bf05070 */
[----:B------:R-:W-:-:S13]  /*0fc0*/  ISETP.NE.AND.EX P0, PT, RZ, UR5, PT, P0 ;  /* 0x00000005ff007c0c */ /* 0x000fda000bf05300 */
[----:B------:R-:W-:Y:S05]  /*0fd0*/  @!P0 BRA `(.L_x_10) ;  /* 0x00000000001c8947 */ /* 0x000fea0003800000 */
[----:B------:R-:W2:Y:S02]  /*0fe0*/  LDC.64 R4, c[0x0][0x5a0] ;  /* 0x00016800ff047b82 */ /* 0x000ea40000000a00 */
[----:B--2---:R-:W2:Y:S02]  /*0ff0*/  LDG.E.64 R4, desc[UR48][R4.64] ;  /* 0x0000003004047981 */ /* 0x004ea4000c1e1b00 */
[----:B--2---:R-:W-:-:S04]  /*1000*/  ISETP.NE.U32.AND P0, PT, R4, RZ, PT ;  /* 0x000000ff0400720c */ /* 0x004fc80003f05070 */
[----:B------:R-:W-:-:S13]  /*1010*/  ISETP.NE.AND.EX P0, PT, R5, RZ, PT, P0 ;  /* 0x000000ff0500720c */ /* 0x000fda0003f05300 */
[----:B------:R-:W-:Y:S05]  /*1020*/  @!P0 BRA `(.L_x_10) ;  /* 0x0000000000088947 */ /* 0x000fea0003800000 */
[----:B------:R2:W5:Y:S01]  /*1030*/  LD.E R16, desc[UR48][R4.64] ;  /* 0x0000003004107980 */ /* 0x000562000c101900 */
[----:B------:R-:W-:Y:S05]  /*1040*/  BRA `(.L_x_11) ;  /* 0x0000000000247947 */ /* 0x000fea0003800000 */
.L_x_10:
[----:B------:R-:W-:Y:S02]  /*1050*/  ULDC.64 UR4, c[0x0][0x590] ;  /* 0x0001640000047ab9 */ /* 0x000fe40000000a00 */
[----:B------:R-:W-:-:S04]  /*1060*/  ISETP.NE.U32.AND P0, PT, RZ, UR4, PT ;  /* 0x00000004ff007c0c */ /* 0x000fc8000bf05070 */
[----:B------:R-:W-:-:S13]  /*1070*/  ISETP.NE.AND.EX P0, PT, RZ, UR5, PT, P0 ;  /* 0x00000005ff007c0c */ /* 0x000fda000bf05300 */
[----:B------:R-:W-:Y:S05]  /*1080*/  @!P0 BRA `(.L_x_12) ;  /* 0x00000000000c8947 */ /* 0x000fea0003800000 */
[----:B------:R-:W2:Y:S02]  /*1090*/  LDC.64 R16, c[0x0][0x590] ;  /* 0x00016400ff107b82 */ /* 0x000ea40000000a00 */
[----:B--2---:R3:W5:Y:S01]  /*10a0*/  LDG.E R16, desc[UR48][R16.64] ;  /* 0x0000003010107981 */ /* 0x004762000c1e1900 */
[----:B------:R-:W-:Y:S05]  /*10b0*/  BRA `(.L_x_11) ;  /* 0x0000000000087947 */ /* 0x000fea0003800000 */
.L_x_12:
[----:B------:R-:W-:Y:S02]  /*10c0*/  ULDC UR4, c[0x0][0x584] ;  /* 0x0001610000047ab9 */ /* 0x000fe40000000800 */
[----:B------:R-:W-:-:S07]  /*10d0*/  IMAD.U32 R16, RZ, RZ, UR4 ;  /* 0x00000004ff107e24 */ /* 0x000fce000f8e00ff */
.L_x_11:
[----:B------:R-:W-:-:S13]  /*10e0*/  LOP3.LUT P0, RZ, R0, 0xff, RZ, 0xc0, !PT ;  /* 0x000000ff00ff7812 */ /* 0x000fda000780c0ff */
[----:B------:R-:W-:Y:S05]  /*10f0*/  @!P0 EXIT ;  /* 0x000000000000894d */ /* 0x000fea0003800000 */
[----:B------:R-:W-:Y:S01]  /*1100*/  ULDC UR4, c[0x0][0x28c] ;  /* 0x0000a30000047ab9 */ /* 0x000fe20000000800 */
[----:B------:R-:W-:Y:S01]  /*1110*/  UMOV UR36, URZ ;  /* 0x0000003f00247c82 */ /* 0x000fe20008000000 */
[----:B------:R-:W-:Y:S01]  /*1120*/  UIADD3 UR4, UR4, 0x1f, URZ ;  /* 0x0000001f04047890 */ /* 0x000fe2000fffe03f */
[----:B------:R-:W-:-:S03]  /*1130*/  UMOV UR37, URZ ;  /* 0x0000003f00257c82 */ /* 0x000fc60008000000 */
[----:B------:R-:W-:-:S04]  /*1140*/  USHF.R.S32.HI UR5, URZ, 0x1f, UR4 ;  /* 0x0000001f3f057899 */ /* 0x000fc80008011404 */
[----:B------:R-:W-:-:S04]  /*1150*/  ULEA.HI UR5, UR5, UR4, URZ, 0x5 ;  /* 0x0000000405057291 */ /* 0x000fc8000f8f283f */
[----:B------:R-:W-:-:S12]  /*1160*/  USHF.R.S32.HI UR40, URZ, 0x5, UR5 ;  /* 0x000000053f287899 */ /* 0x000fd80008011405 */
.L_x_476:
[----:B----4-:R-:W4:Y:S01]  /*1170*/  S2R R0, SR_TID.X ;  /* 0x0000000000007919 */ /* 0x010f220000002100 */
[----:B------:R-:W0:Y:S01]  /*1180*/  S2UR UR6, SR_CgaCtaId ;  /* 0x00000000000679c3 */ /* 0x000e220000008800 */
[----:B------:R-:W-:Y:S02]  /*1190*/  UMOV UR41, 0x400 ;  /* 0x0000040000297882 */ /* 0x000fe40000000000 */
[----:B0-----:R-:W-:Y:S01]  /*11a0*/  ULEA UR41, UR6, UR41, 0x18 ;  /* 0x0000002906297291 */ /* 0x001fe2000f8ec03f */
[----:B----4-:R-:W-:-:S04]  /*11b0*/  LOP3.LUT R0, R0, 0x80, RZ, 0xc0, !PT ;  /* 0x0000008000007812 */ /* 0x010fc800078ec0ff */
[----:B------:R-:W-:-:S06]  /*11c0*/  SHF.R.U32.HI R0, RZ, 0x7, R0 ;  /* 0x00000007ff007819 */ /* 0x000fcc0000011600 */
[----:B------:R-:W0:Y:S02]  /*11d0*/  SHFL.IDX PT, R0, R0, RZ, 0x1f ;  /* 0x00001fff00007589 */ /* 0x000e2400000e0000 */
[----:B0-----:R-:W-:-:S13]  /*11e0*/  R2UR UR4, R0 ;  /* 0x00000000000472ca */ /* 0x001fda00000e0000 */
[----:B------:R-:W-:-:S04]  /*11f0*/  ULEA.HI UR5, UR4, UR4, URZ, 0x1 ;  /* 0x0000000404057291 */ /* 0x000fc8000f8f083f */
[----:B------:R-:W-:-:S04]  /*1200*/  ULOP3.LUT UR5, UR5, 0xffffe, URZ, 0xc0, !UPT ;  /* 0x000ffffe05057892 */ /* 0x000fc8000f8ec03f */
[----:B------:R-:W-:-:S03]  /*1210*/  UIADD3 UR5, UR4, -UR5, URZ ;  /* 0x8000000504057290 */ /* 0x000fc6000fffe03f */
[----:B------:R-:W-:Y:S01]  /*1220*/  ULDC UR4, c[0x0][0x28c] ;  /* 0x0000a30000047ab9 */ /* 0x000fe20000000800 */
[----:B------:R-:W-:Y:S01]  /*1230*/  ULEA UR5, UR5, UR41, 0xc ;  /* 0x0000002905057291 */ /* 0x000fe2000f8e603f */
[----:B------:R-:W-:-:S03]  /*1240*/  ISETP.LT.AND P0, PT, RZ, UR4, PT ;  /* 0x00000004ff007c0c */ /* 0x000fc6000bf01270 */
[----:B------:R-:W-:-:S04]  /*1250*/  UIADD3 UR5, UR5, 0x180, URZ ;  /* 0x0000018005057890 */ /* 0x000fc8000fffe03f */
[----:B------:R-:W-:-:S04]  /*1260*/  USHF.R.U32.HI UR5, URZ, 0x4, UR5 ;  /* 0x000000043f057899 */ /* 0x000fc80008011605 */
[----:B------:R-:W-:Y:S02]  /*1270*/  ULOP3.LUT UR45, UR5, 0x3fff, URZ, 0xc0, !UPT ;  /* 0x00003fff052d7892 */ /* 0x000fe4000f8ec03f */
[----:B-1-3-5:R-:W-:Y:S10]  /*1280*/  @P0 BRA `(.L_x_13) ;  /* 0x0000000000400947 */ /* 0x02aff40003800000 */
[----:B------:R-:W-:Y:S01]  /*1290*/  MOV R0, 0x0 ;  /* 0x0000000000007802 */ /* 0x000fe20000000f00 */
[----:B------:R-:W-:Y:S01]  /*12a0*/  ULDC.64 UR4, c[0x4][0x68] ;  /* 0x01001a0000047ab9 */ /* 0x000fe20000000a00 */
[----:B------:R-:W-:Y:S01]  /*12b0*/  ULDC.64 UR6, c[0x4][0x8] ;  /* 0x0100020000067ab9 */ /* 0x000fe20000000a00 */
[----:B--2---:R-:W-:Y:S01]  /*12c0*/  IMAD.U32 R4, RZ, RZ, UR4 ;  /* 0x00000004ff047e24 */ /* 0x004fe2000f8e00ff */
[----:B------:R0:W2:Y:S01]  /*12d0*/  LDC.64 R14, c[0x4][R0] ;  /* 0x01000000000e7b82 */ /* 0x0000a20000000a00 */
[----:B------:R-:W-:Y:S01]  /*12e0*/  IMAD.U32 R5, RZ, RZ, UR5 ;  /* 0x00000005ff057e24 */ /* 0x000fe2000f8e00ff */
[----:B------:R-:W-:Y:S01]  /*12f0*/  ULDC.64 UR4, c[0x4][0x70] ;  /* 0x01001c0000047ab9 */ /* 0x000fe20000000a00 */
[----:B------:R-:W-:Y:S02]  /*1300*/  IMAD.U32 R10, RZ, RZ, UR6 ;  /* 0x00000006ff0a7e24 */ /* 0x000fe4000f8e00ff */
[----:B------:R-:W-:Y:S02]  /*1310*/  IMAD.U32 R6, RZ, RZ, UR4 ;  /* 0x00000004ff067e24 */ /* 0x000fe4000f8e00ff */
[----:B------:R-:W-:-:S02]  /*1320*/  IMAD.U32 R7, RZ, RZ, UR5 ;  /* 0x00000005ff077e24 */ /* 0x000fc4000f8e00ff */
[----:B------:R-:W-:Y:S02]  /*1330*/  IMAD.U32 R11, RZ, RZ, UR7 ;  /* 0x00000007ff0b7e24 */ /* 0x000fe4000f8e00ff */
[----:B------:R-:W-:Y:S02]  /*1340*/  IMAD.MOV.U32 R8, RZ, RZ, 0x1e1 ;  /* 0x000001e1ff087424 */ /* 0x000fe400078e00ff */
[----:B------:R-:W-:Y:S02]  /*1350*/  IMAD.MOV.U32 R12, RZ, RZ, 0x1 ;  /* 0x00000001ff0c7424 */ /* 0x000fe400078e00ff */
[----:B0-----:R-:W-:-:S07]  /*1360*/  IMAD.MOV.U32 R13, RZ, RZ, RZ ;  /* 0x000000ffff0d7224 */ /* 0x001fce00078e00ff */
[----:B------:R-:W-:-:S07]  /*1370*/  LEPC R20, `(.L_x_13) ;  /* 0x000000001014794e */ /* 0x000fce0000000000 */
[----:B-123-5:R-:W-:Y:S05]  /*1380*/  CALL.ABS.NOINC R14 ;  /* 0x000000000e007343 */ /* 0x02efea0003c00000 */
.L_x_13:
[----:B------:R-:W-:-:S06]  /*1390*/  ULOP3.LUT UR4, UR38, 0x1, URZ, 0xfc, !UPT ;  /* 0x0000000126047892 */ /* 0x000fcc000f8efc3f */
[----:B------:R-:W-:-:S05]  /*13a0*/  IMAD.U32 R0, RZ, RZ, UR4 ;  /* 0x00000004ff007e24 */ /* 0x000fca000f8e00ff */
[----:B------:R-:W-:-:S13]  /*13b0*/  ISETP.NE.AND P0, PT, R0, 0x3, PT ;  /* 0x000000030000780c */ /* 0x000fda0003f05270 */
[----:B------:R-:W-:Y:S05]  /*13c0*/  @!P0 BRA `(.L_x_14) ;  /* 0x0000000000048947 */ /* 0x000fea0003800000 */
[----:B------:R-:W-:Y:S01]  /*13d0*/  BPT.TRAP 0x1 ;  /* 0x000000040000795c */ /* 0x000fe20000300000 */
.L_x_14:
[----:B-1----:R-:W-:Y:S02]  /*13e0*/  IMAD.U32 R3, RZ, RZ, UR37 ;  /* 0x00000025ff037e24 */ /* 0x002fe4000f8e00ff */
[----:B------:R-:W-:-:S03]  /*13f0*/  IMAD.U32 R0, RZ, RZ, UR36 ;  /* 0x00000024ff007e24 */ /* 0x000fc6000f8e00ff */
[----:B------:R-:W-:Y:S02]  /*1400*/  LEA R3, R3, UR41, 0x3 ;  /* 0x0000002903037c11 */ /* 0x000fe4000f8e18ff */
[----:B------:R-:W-:-:S04]  /*1410*/  SHF.L.U32 R0, R0, 0x1f, RZ ;  /* 0x0000001f00007819 */ /* 0x000fc800000006ff */
[----:B------:R0:W1:Y:S01]  /*1420*/  SYNCS.PHASECHK.TRANS64.TRYWAIT P1, [R3+URZ], R0 ;  /* 0x00000000030075a7 */ /* 0x000062000802017f */
[----:B------:R-:W-:Y:S05]  /*1430*/  @!P0 BRA `(.L_x_15) ;  /* 0x0000000000048947 */ /* 0x000fea0003800000 */
[----:B------:R-:W-:Y:S01]  /*1440*/  BPT.TRAP 0x1 ;  /* 0x000000040000795c */ /* 0x000fe20000300000 */
.L_x_15:
[----:B-1----:R-:W-:Y:S05]  /*1450*/  @P1 BRA `(.L_x_16) ;  /* 0x0000000000081947 */ /* 0x002fea0003800000 */
[----:B------:R-:W1:Y:S02]  /*1460*/  SYNCS.PHASECHK.TRANS64.TRYWAIT P1, [R3+URZ], R0 ;  /* 0x00000000030075a7 */ /* 0x000e64000802017f */
[----:B-1----:R-:W-:Y:S05]  /*1470*/  @!P1 BRA `(.L_x_17) ;  /* 0x0000012400709947 */ /* 0x002fea0003800000 */
.L_x_16:
[----:B------:R-:W-:-:S04]  /*1480*/  UISETP.LT.AND UP0, UPT, UR40, 0x1, UPT ;  /* 0x000000012800788c */ /* 0x000fc8000bf01270 */
[----:B------:R-:W-:-:S06]  /*1490*/  USEL UR4, UR40, 0x1, UP0 ;  /* 0x0000000128047887 */ /* 0x000fcc0008000000 */
[----:B01----:R-:W-:Y:S01]  /*14a0*/  IMAD.U32 R0, RZ, RZ, UR4 ;  /* 0x00000004ff007e24 */ /* 0x003fe2000f8e00ff */
[----:B------:R-:W-:Y:S05]  /*14b0*/  WARPSYNC.ALL ;  /* 0x0000000000007948 */ /* 0x000fea0003800000 */
[----:B------:R-:W-:-:S04]  /*14c0*/  IADD3 R0, -R0, UR40, RZ ;  /* 0x0000002800007c10 */ /* 0x000fc8000fffe1ff */
[----:B------:R-:W-:Y:S01]  /*14d0*/  ISETP.GE.AND P1, PT, R0, 0x1, PT ;  /* 0x000000010000780c */ /* 0x000fe20003f26270 */
[----:B------:R-:W-:Y:S01]  /*14e0*/  UIADD3 UR4, UR41, 0x1c180, URZ ;  /* 0x0001c18029047890 */ /* 0x000fe2000fffe03f */
[----:B------:R-:W-:Y:S01]  /*14f0*/  WARPGROUP.ARRIVE ;  /* 0x00000000000079c5 */ /* 0x000fe20000000000 */
[----:B------:R-:W-:Y:S02]  /*1500*/  ULOP3.LUT UR45, UR45, 0x10000, URZ, 0xfc, !UPT ;  /* 0x000100002d2d7892 */ /* 0x000fe4000f8efc3f */
[----:B------:R-:W-:Y:S02]  /*1510*/  USHF.R.U32.HI UR4, URZ, 0x4, UR4 ;  /* 0x000000043f047899 */ /* 0x000fe40008011604 */
[----:B------:R-:W-:Y:S02]  /*1520*/  ULEA UR47, UR37, UR45, 0xa ;  /* 0x0000002d252f7291 */ /* 0x000fe4000f8e503f */
[----:B------:R-:W-:Y:S01]  /*1530*/  ULOP3.LUT UR4, UR4, 0x3fff, URZ, 0xc0, !UPT ;  /* 0x00003fff04047892 */ /* 0x000fe2000f8ec03f */
[----:B------:R-:W-:Y:S01]  /*1540*/  UMOV UR21, 0x80000020 ;  /* 0x8000002000157882 */ /* 0x000fe20000000000 */
[----:B------:R-:W-:-:S02]  /*1550*/  UMOV UR23, 0x80000020 ;  /* 0x8000002000177882 */ /* 0x000fc40000000000 */
[----:B------:R-:W-:Y:S01]  /*1560*/  ULOP3.LUT UR46, UR4, 0x10000, URZ, 0xfc, !UPT ;  /* 0x00010000042e7892 */ /* 0x000fe2000f8efc3f */
[----:B------:R-:W-:Y:S01]  /*1570*/  UMOV UR20, UR47 ;  /* 0x0000002f00147c82 */ /* 0x000fe20008000000 */
[----:B------:R-:W-:Y:S02]  /*1580*/  UMOV UR5, UR21 ;  /* 0x0000001500057c82 */ /* 0x000fe40008000000 */
[----:B------:R-:W-:Y:S01]  /*1590*/  UIMAD UR50, UR37, 0x380, UR46 ;  /* 0x00000380253278a4 */ /* 0x000fe2000f8e022e */
[----:B------:R-:W-:Y:S01]  /*15a0*/  UMOV UR4, UR20 ;  /* 0x0000001400047c82 */ /* 0x000fe20008000000 */
[----:B------:R-:W-:Y:S02]  /*15b0*/  UMOV UR7, 0x80000020 ;  /* 0x8000002000077882 */ /* 0x000fe40000000000 */
[----:B------:R-:W-:Y:S02]  /*15c0*/  UIADD3 UR6, UR50, 0x80, URZ ;  /* 0x0000008032067890 */ /* 0x000fe4000fffe03f */
[----:B------:R-:W-:-:S02]  /*15d0*/  UIADD3 UR14, UR50, 0x100, URZ ;  /* 0x00000100320e7890 */ /* 0x000fc4000fffe03f */
[----:B------:R-:W-:Y:S01]  /*15e0*/  UMOV UR22, UR50 ;  /* 0x0000003200167c82 */ /* 0x000fe20008000000 */
[----:B------:R-:W-:Y:S01]  /*15f0*/  UMOV UR12, UR20 ;  /* 0x00000014000c7c82 */ /* 0x000fe20008000000 */
[----:B------:R-:W-:Y:S01]  /*1600*/  HGMMA.64x32x16.F32.BF16 R24, gdesc[UR20], RZ, !UPT, gsb0 ;  /* 0x00600000141879f0 */ /* 0x000fe2000c0018ff */
[----:B------:R-:W-:Y:S01]  /*1610*/  UMOV UR13, UR21 ;  /* 0x00000015000d7c82 */ /* 0x000fe20008000000 */
[----:B------:R-:W-:Y:S01]  /*1620*/  UMOV UR15, 0x80000020 ;  /* 0x80000020000f7882 */ /* 0x000fe20000000000 */
[----:B------:R-:W-:Y:S01]  /*1630*/  UIADD3 UR10, UR50, 0x180, URZ ;  /* 0x00000180320a7890 */ /* 0x000fe2000fffe03f */
[----:B------:R-:W-:Y:S01]  /*1640*/  UMOV UR8, UR20 ;  /* 0x0000001400087c82 */ /* 0x000fe20008000000 */
        /* <DEDUP_REMOVED lines=10> */
[----:B------:R-:W-:-:S02]  /*16f0*/  UIADD3 UR27, UR47, 0x2, URZ ;  /* 0x000000022f1b7890 */ /* 0x000fc4000fffe03f */
[----:B------:R-:W-:Y:S01]  /*1700*/  UIADD3 UR26, UR50, 0x300, URZ ;  /* 0x00000300321a7890 */ /* 0x000fe2000fffe03f */
[----:B------:R-:W-:Y:S01]  /*1710*/  UMOV UR24, UR20 ;  /* 0x0000001400187c82 */ /* 0x000fe20008000000 */
[----:B------:R-:W-:Y:S01]  /*1720*/  UMOV UR25, UR21 ;  /* 0x0000001500197c82 */ /* 0x000fe20008000000 */
[----:B------:R-:W-:Y:S01]  /*1730*/  UIADD3 UR28, UR47, 0x200, URZ ;  /* 0x000002002f1c7890 */ /* 0x000fe2000fffe03f */
[----:B------:R-:W-:-:S03]  /*1740*/  UMOV UR29, 0x80000020 ;  /* 0x80000020001d7882 */ /* 0x000fc60000000000 */
[----:B------:R-:W-:Y:S01]  /*1750*/  UMOV UR30, UR26 ;  /* 0x0000001a001e7c82 */ /* 0x000fe20008000000 */
[----:B------:R-:W-:Y:S02]  /*1760*/  UMOV UR21, UR29 ;  /* 0x0000001d00157c82 */ /* 0x000fe40008000000 */
[----:B------:R-:W-:Y:S01]  /*1770*/  UMOV UR20, UR28 ;  /* 0x0000001c00147c82 */ /* 0x000fe20008000000 */
[----:B------:R-:W-:Y:S02]  /*1780*/  WARPGROUP.DEPBAR.LE gsb0, 0x0 ;  /* 0x00008000000079c5 */ /* 0x000fe40000010000 */
[----:B------:R-:W-:Y:S01]  /*1790*/  WARPGROUP.ARRIVE ;  /* 0x00000000000079c5 */ /* 0x000fe20000000000 */
[----:B------:R-:W-:Y:S02]  /*17a0*/  IMAD.MOV.U32 R20, RZ, RZ, R24 ;  /* 0x000000ffff147224 */ /* 0x000fe400078e0018 */
[----:B------:R-:W-:Y:S02]  /*17b0*/  IMAD.MOV.U32 R19, RZ, RZ, R25 ;  /* 0x000000ffff137224 */ /* 0x000fe400078e0019 */
[----:B------:R-:W-:Y:S01]  /*17c0*/  IMAD.MOV.U32 R18, RZ, RZ, R26 ;  /* 0x000000ffff127224 */ /* 0x000fe200078e001a */
[----:B------:R-:W-:Y:S01]  /*17d0*/  HGMMA.64x32x16.F32.BF16 R200, gdesc[UR4], RZ, !UPT, gsb0 ;  /* 0x0060000004c879f0 */ /* 0x000fe2000c0018ff */
[----:B------:R-:W-:Y:S01]  /*17e0*/  UMOV UR4, UR27 ;  /* 0x0000001b00047c82 */ /* 0x000fe20008000000 */
[----:B------:R-:W-:Y:S01]  /*17f0*/  UMOV UR27, 0x80000020 ;  /* 0x80000020001b7882 */ /* 0x000fe20000000000 */
[----:B------:R-:W-:Y:S01]  /*1800*/  IMAD.MOV.U32 R15, RZ, RZ, R27 ;  /* 0x000000ffff0f7224 */ /* 0x000fe200078e001b */
[----:B------:R-:W-:Y:S01]  /*1810*/  UMOV UR31, UR27 ;  /* 0x0000001b001f7c82 */ /* 0x000fe20008000000 */
[----:B------:R-:W-:Y:S01]  /*1820*/  IMAD.MOV.U32 R14, RZ, RZ, R28 ;  /* 0x000000ffff0e7224 */ /* 0x000fe200078e001c */
[----:B------:R-:W-:Y:S01]  /*1830*/  UMOV UR5, 0x80000020 ;  /* 0x8000002000057882 */ /* 0x000fe20000000000 */
[----:B------:R-:W-:-:S02]  /*1840*/  IMAD.MOV.U32 R13, RZ, RZ, R29 ;  /* 0x000000ffff0d7224 */ /* 0x000fc400078e001d */
[----:B------:R-:W-:Y:S02]  /*1850*/  IMAD.MOV.U32 R12, RZ, RZ, R30 ;  /* 0x000000ffff0c7224 */ /* 0x000fe400078e001e */
[----:B------:R-:W-:Y:S02]  /*1860*/  IMAD.MOV.U32 R11, RZ, RZ, R31 ;  /* 0x000000ffff0b7224 */ /* 0x000fe400078e001f */
[----:B------:R-:W-:Y:S02]  /*1870*/  IMAD.MOV.U32 R10, RZ, RZ, R32 ;  /* 0x000000ffff0a7224 */ /* 0x000fe400078e0020 */
[----:B------:R-:W-:Y:S02]  /*1880*/  IMAD.MOV.U32 R9, RZ, RZ, R33 ;  /* 0x000000ffff097224 */ /* 0x000fe400078e0021 */
[----:B------:R-:W-:Y:S02]  /*1890*/  IMAD.MOV.U32 R8, RZ, RZ, R34 ;  /* 0x000000ffff087224 */ /* 0x000fe400078e0022 */
[----:B------:R-:W-:-:S02]  /*18a0*/  IMAD.MOV.U32 R7, RZ, RZ, R35 ;  /* 0x000000ffff077224 */ /* 0x000fc400078e0023 */
[----:B------:R-:W-:Y:S02]  /*18b0*/  IMAD.MOV.U32 R6, RZ, RZ, R36 ;  /* 0x000000ffff067224 */ /* 0x000fe400078e0024 */
[----:B--2---:R-:W-:Y:S02]  /*18c0*/  IMAD.MOV.U32 R5, RZ, RZ, R37 ;  /* 0x000000ffff057224 */ /* 0x004fe400078e0025 */
[----:B------:R-:W-:Y:S02]  /*18d0*/  IMAD.MOV.U32 R4, RZ, RZ, R38 ;  /* 0x000000ffff047224 */ /* 0x000fe400078e0026 */
[----:B------:R-:W-:Y:S01]  /*18e0*/  IMAD.MOV.U32 R3, RZ, RZ, R39 ;  /* 0x000000ffff037224 */ /* 0x000fe200078e0027 */
[----:B------:R-:W-:Y:S02]  /*18f0*/  WARPGROUP.DEPBAR.LE gsb0, 0x0 ;  /* 0x00008000000079c5 */ /* 0x000fe40000010000 */
[----:B------:R-:W-:Y:S01]  /*1900*/  WARPGROUP.ARRIVE ;  /* 0x00000000000079c5 */ /* 0x000fe20000000000 */
[----:B------:R0:W-:Y:S04]  /*1910*/  STL.64 [R1+0x88], R214 ;  /* 0x000088d601007387 */ /* 0x0001e80000100a00 */
[----:B------:R1:W-:Y:S01]  /*1920*/  STL.64 [R1+0x80], R212 ;  /* 0x000080d401007387 */ /* 0x0003e20000100a00 */
[----:B------:R-:W-:Y:S01]  /*1930*/  HGMMA.64x32x16.F32.BF16 R168, gdesc[UR12], RZ, !UPT, gsb0 ;  /* 0x006000000ca879f0 */ /* 0x000fe2000c0018ff */
[----:B------:R-:W-:Y:S01]  /*1940*/  UMOV UR12, UR28 ;  /* 0x0000001c000c7c82 */ /* 0x000fe20008000000 */
[----:B------:R-:W-:Y:S01]  /*1950*/  UMOV UR13, UR29 ;  /* 0x0000001d000d7c82 */ /* 0x000fe20008000000 */
[----:B------:R2:W-:Y:S04]  /*1960*/  STL.64 [R1+0x78], R210 ;  /* 0x000078d201007387 */ /* 0x0005e80000100a00 */
[----:B------:R4:W-:Y:S01]  /*1970*/  STL.64 [R1+0x70], R208 ;  /* 0x000070d001007387 */ /* 0x0009e20000100a00 */
[----:B0-----:R-:W-:-:S02]  /*1980*/  IMAD.MOV.U32 R214, RZ, RZ, R4 ;  /* 0x000000ffffd67224 */ /* 0x001fc400078e0004 */
[----:B------:R-:W-:Y:S01]  /*1990*/  IMAD.MOV.U32 R215, RZ, RZ, R3 ;  /* 0x000000ffffd77224 */ /* 0x000fe200078e0003 */
[----:B------:R0:W-:Y:S01]  /*19a0*/  STL.64 [R1+0x68], R206 ;  /* 0x000068ce01007387 */ /* 0x0001e20000100a00 */
[----:B-1----:R-:W-:Y:S02]  /*19b0*/  IMAD.MOV.U32 R212, RZ, RZ, R6 ;  /* 0x000000ffffd47224 */ /* 0x002fe400078e0006 */
[----:B------:R-:W-:Y:S01]  /*19c0*/  IMAD.MOV.U32 R213, RZ, RZ, R5 ;  /* 0x000000ffffd57224 */ /* 0x000fe200078e0005 */
[----:B------:R1:W-:Y:S01]  /*19d0*/  STL.64 [R1+0x60], R204 ;  /* 0x000060cc01007387 */ /* 0x0003e20000100a00 */
[----:B--2---:R-:W-:Y:S02]  /*19e0*/  IMAD.MOV.U32 R210, RZ, RZ, R8 ;  /* 0x000000ffffd27224 */ /* 0x004fe400078e0008 */
[----:B------:R-:W-:Y:S01]  /*19f0*/  IMAD.MOV.U32 R211, RZ, RZ, R7 ;  /* 0x000000ffffd37224 */ /* 0x000fe200078e0007 */
[----:B------:R2:W-:Y:S01]  /*1a00*/  STL.64 [R1+0x58], R202 ;  /* 0x000058ca01007387 */ /* 0x0005e20000100a00 */
[----:B----4-:R-:W-:-:S02]  /*1a10*/  IMAD.MOV.U32 R208, RZ, RZ, R10 ;  /* 0x000000ffffd07224 */ /* 0x010fc400078e000a */
[----:B------:R-:W-:Y:S01]  /*1a20*/  IMAD.MOV.U32 R209, RZ, RZ, R9 ;  /* 0x000000ffffd17224 */ /* 0x000fe200078e0009 */
[----:B------:R4:W-:Y:S01]  /*1a30*/  STL.64 [R1+0x50], R200 ;  /* 0x000050c801007387 */ /* 0x0009e20000100a00 */
[----:B0-----:R-:W-:Y:S02]  /*1a40*/  IMAD.MOV.U32 R206, RZ, RZ, R12 ;  /* 0x000000ffffce7224 */ /* 0x001fe400078e000c */
[----:B------:R-:W-:Y:S02]  /*1a50*/  IMAD.MOV.U32 R207, RZ, RZ, R11 ;  /* 0x000000ffffcf7224 */ /* 0x000fe400078e000b */
[----:B-1----:R-:W-:Y:S02]  /*1a60*/  IMAD.MOV.U32 R204, RZ, RZ, R14 ;  /* 0x000000ffffcc7224 */ /* 0x002fe400078e000e */
[----:B------:R-:W-:Y:S02]  /*1a70*/  IMAD.MOV.U32 R205, RZ, RZ, R13 ;  /* 0x000000ffffcd7224 */ /* 0x000fe400078e000d */
[----:B--2---:R-:W-:-:S02]  /*1a80*/  IMAD.MOV.U32 R202, RZ, RZ, R18 ;  /* 0x000000ffffca7224 */ /* 0x004fc400078e0012 */
[----:B------:R-:W-:Y:S02]  /*1a90*/  IMAD.MOV.U32 R203, RZ, RZ, R15 ;  /* 0x000000ffffcb7224 */ /* 0x000fe400078e000f */
[----:B----4-:R-:W-:Y:S02]  /*1aa0*/  IMAD.MOV.U32 R200, RZ, RZ, R20 ;  /* 0x000000ffffc87224 */ /* 0x010fe400078e0014 */
[----:B------:R-:W-:Y:S01]  /*1ab0*/  IMAD.MOV.U32 R201, RZ, RZ, R19 ;  /* 0x000000ffffc97224 */ /* 0x000fe200078e0013 */
[----:B------:R-:W-:Y:S02]  /*1ac0*/  WARPGROUP.DEPBAR.LE gsb0, 0x0 ;  /* 0x00008000000079c5 */ /* 0x000fe40000010000 */
[----:B------:R-:W-:-:S06]  /*1ad0*/  WARPGROUP.ARRIVE ;  /* 0x00000000000079c5 */ /* 0x000fcc0000000000 */
[----:B------:R-:W-:Y:S01]  /*1ae0*/  HGMMA.64x32x16.F32.BF16 R136, gdesc[UR8], RZ, !UPT, gsb0 ;  /* 0x00600000088879f0 */ /* 0x000fe2000c0018ff */
[----:B------:R-:W-:Y:S01]  /*1af0*/  UMOV UR8, UR28 ;  /* 0x0000001c00087c82 */ /* 0x000fe20008000000 */
[----:B------:R-:W-:Y:S01]  /*1b00*/  UMOV UR9, UR29 ;  /* 0x0000001d00097c82 */ /* 0x000fe20008000000 */
        /* <DEDUP_REMOVED lines=13> */
[----:B------:R-:W-:Y:S01]  /*1be0*/  UIADD3 UR26, UR50, 0x102, URZ ;  /* 0x00000102321a7890 */ /* 0x000fe2000fffe03f */
[----:B------:R-:W-:Y:S01]  /*1bf0*/  UMOV UR24, UR4 ;  /* 0x0000000400187c82 */ /* 0x000fe20008000000 */
[----:B------:R-:W-:Y:S01]  /*1c00*/  UMOV UR25, UR5 ;  /* 0x0000000500197c82 */ /* 0x000fe20008000000 */
[----:B------:R-:W-:Y:S02]  /*1c10*/  WARPGROUP.DEPBAR.LE gsb0, 0x0 ;  /* 0x00008000000079c5 */ /* 0x000fe40000010000 */
[----:B------:R-:W-:-:S06]  /*1c20*/  WARPGROUP.ARRIVE ;  /* 0x00000000000079c5 */ /* 0x000fcc0000000000 */
[----:B------:R-:W-:Y:S01]  /*1c30*/  HGMMA.64x32x16.F32.BF16 R24, gdesc[UR28], RZ, !UPT, gsb0 ;  /* 0x006000001c1879f0 */ /* 0x000fe2000c0018ff */
[----:B------:R-:W-:Y:S01]  /*1c40*/  UMOV UR30, UR6 ;  /* 0x00000006001e7c82 */ /* 0x000fe20008000000 */
[----:B------:R-:W-:Y:S01]  /*1c50*/  UMOV UR31, UR7 ;  /* 0x00000007001f7c82 */ /* 0x000fe20008000000 */
[----:B------:R-:W-:Y:S01]  /*1c60*/  UMOV UR7, 0x80000020 ;  /* 0x8000002000077882 */ /* 0x000fe20000000000 */
[----:B------:R-:W-:Y:S02]  /*1c70*/  WARPGROUP.DEPBAR.LE gsb0, 0x0 ;  /* 0x00008000000079c5 */ /* 0x000fe40000010000 */
[----:B------:R-:W-:-:S06]  /*1c80*/  WARPGROUP.ARRIVE ;  /* 0x00000000000079c5 */ /* 0x000fcc0000000000 */
[----:B------:R-:W-:Y:S01]  /*1c90*/  HGMMA.64x32x16.F32.BF16 R56, gdesc[UR32], RZ, !UPT, gsb0 ;  /* 0x00600000203879f0 */ /* 0x000fe2000c0018ff */
[----:B------:R-:W-:Y:S01]  /*1ca0*/  UMOV UR27, 0x80000020 ;  /* 0x80000020001b7882 */ /* 0x000fe20000000000 */
        /* <DEDUP_REMOVED lines=11> */
[----:B------:R-:W-:Y:S01]  /*1d60*/  UIADD3 UR10, UR50, 0x2, URZ ;  /* 0x00000002320a7890 */ /* 0x000fe2000fffe03f */
[----:B------:R-:W-:Y:S01]  /*1d70*/  UMOV UR19, 0x80000020 ;  /* 0x8000002000137882 */ /* 0x000fe20000000000 */
[----:B------:R-:W-:Y:S01]  /*1d80*/  UMOV UR8, UR4 ;  /* 0x0000000400087c82 */ /* 0x000fe20008000000 */
[----:B------:R-:W-:-:S04]  /*1d90*/  UMOV UR9, UR5 ;  /* 0x0000000500097c82 */ /* 0x000fc80008000000 */
[----:B------:R-:W-:Y:S01]  /*1da0*/  UMOV UR6, UR10 ;  /* 0x0000000a00067c82 */ /* 0x000fe20008000000 */
[----:B------:R-:W-:Y:S02]  /*1db0*/  WARPGROUP.DEPBAR.LE gsb0, 0x0 ;  /* 0x00008000000079c5 */ /* 0x000fe40000010000 */
[----:B------:R-:W-:-:S06]  /*1dc0*/  WARPGROUP.ARRIVE ;  /* 0x00000000000079c5 */ /* 0x000fcc0000000000 */
[----:B------:R-:W-:Y:S03]  /*1dd0*/  HGMMA.64x32x16.F32.BF16 R152, gdesc[UR12], RZ, !UPT, gsb0 ;  /* 0x006000000c9879f0 */ /* 0x000fe6000c0018ff */
        /* <DEDUP_REMOVED lines=8> */
[----:B------:R-:W-:Y:S03]  /*1e60*/  HGMMA.64x32x16.F32.BF16 R200, gdesc[UR4], R200, gsb0 ;  /* 0x0060000004c879f0 */ /* 0x000fe600080018c8 */
[----:B------:R-:W-:Y:S02]  /*1e70*/  WARPGROUP.DEPBAR.LE gsb0, 0x0 ;  /* 0x00008000000079c5 */ /* 0x000fe40000010000 */
[----:B------:R-:W-:Y:S04]  /*1e80*/  STL.64 [R1], R200 ;  /* 0x000000c801007387 */ /* 0x000fe80000100a00 */
[----:B------:R-:W-:Y:S04]  /*1e90*/  STL.64 [R1+0x8], R202 ;  /* 0x000008ca01007387 */ /* 0x000fe80000100a00 */
[----:B------:R-:W-:Y:S04]  /*1ea0*/  STL.64 [R1+0x10], R204 ;  /* 0x000010cc01007387 */ /* 0x000fe80000100a00 */
[----:B------:R-:W-:Y:S04]  /*1eb0*/  STL.64 [R1+0x18], R206 ;  /* 0x000018ce01007387 */ /* 0x000fe80000100a00 */
[----:B------:R-:W-:Y:S04]  /*1ec0*/  STL.64 [R1+0x20], R208 ;  /* 0x000020d001007387 */ /* 0x000fe80000100a00 */
[----:B------:R-:W-:Y:S04]  /*1ed0*/  STL.64 [R1+0x28], R210 ;  /* 0x000028d201007387 */ /* 0x000fe80000100a00 */
[----:B------:R-:W-:Y:S04]  /*1ee0*/  STL.64 [R1+0x30], R212 ;  /* 0x000030d401007387 */ /* 0x000fe80000100a00 */
[----:B------:R0:W-:Y:S04]  /*1ef0*/  STL.64 [R1+0x38], R214 ;  /* 0x000038d601007387 */ /* 0x0001e80000100a00 */
[----:B0-----:R-:W2:Y:S04]  /*1f00*/  LDL.LU.64 R214, [R1+0x88] ;  /* 0x0000880001d67983 */ /* 0x001ea80000300a00 */
[----:B------:R-:W2:Y:S04]  /*1f10*/  LDL.LU.64 R212, [R1+0x80] ;  /* 0x0000800001d47983 */ /* 0x000ea80000300a00 */
[----:B------:R-:W2:Y:S04]  /*1f20*/  LDL.LU.64 R210, [R1+0x78] ;  /* 0x0000780001d27983 */ /* 0x000ea80000300a00 */
[----:B------:R-:W2:Y:S04]  /*1f30*/  LDL.LU.64 R208, [R1+0x70] ;  /* 0x0000700001d07983 */ /* 0x000ea80000300a00 */
[----:B------:R-:W2:Y:S04]  /*1f40*/  LDL.LU.64 R206, [R1+0x68] ;  /* 0x0000680001ce7983 */ /* 0x000ea80000300a00 */
[----:B------:R-:W2:Y:S04]  /*1f50*/  LDL.LU.64 R204, [R1+0x60] ;  /* 0x0000600001cc7983 */ /* 0x000ea80000300a00 */
[----:B------:R-:W2:Y:S04]  /*1f60*/  LDL.LU.64 R202, [R1+0x58] ;  /* 0x0000580001ca7983 */ /* 0x000ea80000300a00 */
[----:B------:R-:W2:Y:S01]  /*1f70*/  LDL.LU.64 R200, [R1+0x50] ;  /* 0x0000500001c87983 */ /* 0x000ea20000300a00 */
[----:B------:R-:W-:Y:S01]  /*1f80*/  UIADD3 UR10, UR50, 0x182, URZ ;  /* 0x00000182320a7890 */ /* 0x000fe2000fffe03f */
[----:B------:R-:W-:Y:S01]  /*1f90*/  UMOV UR11, 0x80000020 ;  /* 0x80000020000b7882 */ /* 0x000fe20000000000 */
[----:B------:R-:W-:Y:S01]  /*1fa0*/  UIADD3 UR34, UR50, 0x202, URZ ;  /* 0x0000020232227890 */ /* 0x000fe2000fffe03f */
        /* <DEDUP_REMOVED lines=10> */
[----:B--2---:R-:W-:-:S06]  /*2050*/  WARPGROUP.ARRIVE ;  /* 0x00000000000079c5 */ /* 0x004fcc0000000000 */
[----:B------:R-:W-:Y:S03]  /*2060*/  HGMMA.64x32x16.F32.BF16 R200, gdesc[UR16], R200, gsb0 ;  /* 0x0060000010c879f0 */ /* 0x000fe600080018c8 */
[----:B------:R-:W-:Y:S02]  /*2070*/  WARPGROUP.DEPBAR.LE gsb0, 0x0 ;  /* 0x00008000000079c5 */ /* 0x000fe40000010000 */
[----:B------:R-:W-:-:S06]  /*2080*/  WARPGROUP.ARRIVE ;  /* 0x00000000000079c5 */ /* 0x000fcc0000000000 */
        /* <DEDUP_REMOVED lines=12> */
[----:B------:R-:W-:Y:S01]  /*2150*/  HGMMA.64x32x16.F32.BF16 R40, gdesc[UR20], R40, gsb0 ;  /* 0x00600000142879f0 */ /* 0x000fe20008001828 */
[----:B------:R-:W-:Y:S01]  /*2160*/  UMOV UR20, UR47 ;  /* 0x0000002f00147c82 */ /* 0x000fe20008000000 */
[----:B------:R-:W-:Y:S01]  /*2170*/  UMOV UR21, 0x80000020 ;  /* 0x8000002000157882 */ /* 0x000fe20000000000 */
[----:B------:R-:W-:Y:S01]  /*2180*/  UMOV UR12, UR20 ;  /* 0x00000014000c7c82 */ /* 0x000fe20008000000 */
        /* <DEDUP_REMOVED lines=11> */
[----:B------:R-:W-:-:S02]  /*2240*/  WARPGROUP.DEPBAR.LE gsb0, 0x0 ;  /* 0x00008000000079c5 */ /* 0x000fc40000010000 */
        /* <DEDUP_REMOVED lines=21> */
[----:B------:R-:W-:Y:S05]  /*23a0*/  @!P1 BRA `(.L_x_18) ;  /* 0x00000010007c9947 */ /* 0x000fea0003800000 */
[----:B------:R-:W-:Y:S01]  /*23b0*/  UIADD3 UR33, UR37, 0x1, URZ ;  /* 0x0000000125217890 */ /* 0x000fe2000fffe03f */
[----:B------:R-:W-:Y:S01]  /*23c0*/  IMAD.MOV.U32 R3, RZ, RZ, R0 ;  /* 0x000000ffff037224 */ /* 0x000fe200078e0000 */
[----:B------:R-:W-:Y:S02]  /*23d0*/  UMOV UR32, UR37 ;  /* 0x0000002500207c82 */ /* 0x000fe40008000000 */
[----:B------:R-:W-:-:S04]  /*23e0*/  UISETP.NE.AND UP0, UPT, UR33, 0x7, UPT ;  /* 0x000000072100788c */ /* 0x000fc8000bf05270 */
[----:B------:R-:W-:Y:S02]  /*23f0*/  USEL UR4, URZ, 0x1, UP0 ;  /* 0x000000013f047887 */ /* 0x000fe40008000000 */
[----:B------:R-:W-:Y:S02]  /*2400*/  USEL UR33, UR33, URZ, UP0 ;  /* 0x0000003f21217287 */ /* 0x000fe40008000000 */
[----:B------:R-:W-:-:S06]  /*2410*/  ULOP3.LUT UR4, UR36, UR4, URZ, 0x3c, !UPT ;  /* 0x0000000424047292 */ /* 0x000fcc000f8e3c3f */
[----:B------:R-:W-:-:S07]  /*2420*/  IMAD.U32 R6, RZ, RZ, UR4 ;  /* 0x00000004ff067e24 */ /* 0x000fce000f8e00ff */
.L_x_25:
[----:B------:R-:W-:Y:S05]  /*2430*/  @!P0 BRA `(.L_x_19) ;  /* 0x0000000000048947 */ /* 0x000fea0003800000 */
[----:B------:R-:W-:Y:S01]  /*2440*/  BPT.TRAP 0x1 ;  /* 0x000000040000795c */ /* 0x000fe20000300000 */
.L_x_19:
[----:B------:R-:W-:Y:S01]  /*2450*/  ULEA UR4, UR33, UR41, 0x3 ;  /* 0x0000002921047291 */ /* 0x000fe2000f8e183f */
[----:B------:R-:W-:-:S08]  /*2460*/  SHF.L.U32 R4, R6, 0x1f, RZ ;  /* 0x0000001f06047819 */ /* 0x000fd000000006ff */
[----:B------:R0:W1:Y:S01]  /*2470*/  SYNCS.PHASECHK.TRANS64.TRYWAIT P1, [UR4], R4 ;  /* 0x00000004ff0075a7 */ /* 0x0000620008020144 */
[----:B------:R-:W-:Y:S05]  /*2480*/  @!P0 BRA `(.L_x_20) ;  /* 0x0000000000048947 */ /* 0x000fea0003800000 */
[----:B------:R-:W-:Y:S01]  /*2490*/  BPT.TRAP 0x1 ;  /* 0x000000040000795c */ /* 0x000fe20000300000 */
.L_x_20:
[----:B-1----:R-:W-:Y:S05]  /*24a0*/  @P1 BRA `(.L_x_21) ;  /* 0x0000000000081947 */ /* 0x002fea0003800000 */
[----:B------:R-:W1:Y:S02]  /*24b0*/  SYNCS.PHASECHK.TRANS64.TRYWAIT P1, [UR4], R4 ;  /* 0x00000004ff0075a7 */ /* 0x000e640008020144 */
[----:B-1----:R-:W-:Y:S05]  /*24c0*/  @!P1 BRA `(.L_x_22) ;  /* 0x0000011400709947 */ /* 0x002fea0003800000 */
.L_x_21:
[----:B------:R-:W-:Y:S04]  /*24d0*/  STL.64 [R1+0xb8], R230 ;  /* 0x0000b8e601007387 */ /* 0x000fe80000100a00 */
[----:B------:R-:W-:Y:S04]  /*24e0*/  STL.64 [R1+0xb0], R228 ;  /* 0x0000b0e401007387 */ /* 0x000fe80000100a00 */
[----:B------:R-:W-:Y:S04]  /*24f0*/  STL.64 [R1+0xa8], R226 ;  /* 0x0000a8e201007387 */ /* 0x000fe80000100a00 */
[----:B------:R-:W-:Y:S04]  /*2500*/  STL.64 [R1+0xa0], R224 ;  /* 0x0000a0e001007387 */ /* 0x000fe80000100a00 */
[----:B------:R-:W-:Y:S04]  /*2510*/  STL.64 [R1+0x98], R222 ;  /* 0x000098de01007387 */ /* 0x000fe80000100a00 */
[----:B------:R2:W-:Y:S04]  /*2520*/  STL.64 [R1+0x90], R220 ;  /* 0x000090dc01007387 */ /* 0x0005e80000100a00 */
[----:B--2---:R-:W2:Y:S04]  /*2530*/  LDL.LU.64 R220, [R1] ;  /* 0x0000000001dc7983 */ /* 0x004ea80000300a00 */
[----:B------:R-:W2:Y:S04]  /*2540*/  LDL.LU.64 R222, [R1+0x8] ;  /* 0x0000080001de7983 */ /* 0x000ea80000300a00 */
[----:B------:R-:W2:Y:S04]  /*2550*/  LDL.LU.64 R224, [R1+0x10] ;  /* 0x0000100001e07983 */ /* 0x000ea80000300a00 */
[----:B------:R-:W2:Y:S04]  /*2560*/  LDL.LU.64 R226, [R1+0x18] ;  /* 0x0000180001e27983 */ /* 0x000ea80000300a00 */
[----:B------:R-:W2:Y:S04]  /*2570*/  LDL.LU.64 R228, [R1+0x20] ;  /* 0x0000200001e47983 */ /* 0x000ea80000300a00 */
[----:B------:R-:W2:Y:S04]  /*2580*/  LDL.LU.64 R230, [R1+0x28] ;  /* 0x0000280001e67983 */ /* 0x000ea80000300a00 */
[----:B------:R-:W2:Y:S04]  /*2590*/  LDL.LU.64 R232, [R1+0x30] ;  /* 0x0000300001e87983 */ /* 0x000ea80000300a00 */
[----:B------:R-:W2:Y:S01]  /*25a0*/  LDL.LU.64 R234, [R1+0x38] ;  /* 0x0000380001ea7983 */ /* 0x000ea20000300a00 */
[----:B------:R-:W-:-:S02]  /*25b0*/  ULEA UR34, UR33, UR45, 0xa ;  /* 0x0000002d21227291 */ /* 0x000fc4000f8e503f */
[----:B------:R-:W-:Y:S01]  /*25c0*/  UIMAD UR35, UR33, 0x380, UR46 ;  /* 0x00000380212378a4 */ /* 0x000fe2000f8e022e */
[----:B------:R-:W-:Y:S01]  /*25d0*/  UMOV UR5, 0x80000020 ;  /* 0x8000002000057882 */ /* 0x000fe20000000000 */
[----:B------:R-:W-:Y:S02]  /*25e0*/  UMOV UR7, 0x80000020 ;  /* 0x8000002000077882 */ /* 0x000fe40000000000 */
[----:B------:R-:W-:Y:S01]  /*25f0*/  UIADD3 UR10, UR35, 0x80, URZ ;  /* 0x00000080230a7890 */ /* 0x000fe2000fffe03f */
[----:B------:R-:W-:Y:S02]  /*2600*/  UMOV UR4, UR34 ;  /* 0x0000002200047c82 */ /* 0x000fe40008000000 */
[----:B------:R-:W-:Y:S01]  /*2610*/  UMOV UR6, UR35 ;  /* 0x0000002300067c82 */ /* 0x000fe20008000000 */
        /* <DEDUP_REMOVED lines=15> */
[----:B--2---:R-:W-:-:S06]  /*2710*/  WARPGROUP.ARRIVE ;  /* 0x00000000000079c5 */ /* 0x004fcc0000000000 */
[----:B------:R-:W-:Y:S03]  /*2720*/  HGMMA.64x32x16.F32.BF16 R220, gdesc[UR4], R220, gsb0 ;  /* 0x0060000004dc79f0 */ /* 0x000fe600080018dc */
[----:B------:R-:W-:Y:S02]  /*2730*/  WARPGROUP.DEPBAR.LE gsb0, 0x0 ;  /* 0x00008000000079c5 */ /* 0x000fe40000010000 */
[----:B------:R-:W-:Y:S01]  /*2740*/  WARPGROUP.ARRIVE ;  /* 0x00000000000079c5 */ /* 0x000fe20000000000 */
[----:B------:R-:W-:Y:S01]  /*2750*/  UIADD3 UR26, UR35, 0x280, URZ ;  /* 0x00000280231a7890 */ /* 0x000fe2000fffe03f */
[----:B------:R-:W-:Y:S01]  /*2760*/  IMAD.MOV.U32 R10, RZ, RZ, R230 ;  /* 0x000000ffff0a7224 */ /* 0x000fe200078e00e6 */
[----:B------:R-:W-:Y:S01]  /*2770*/  UMOV UR24, UR4 ;  /* 0x0000000400187c82 */ /* 0x000fe20008000000 */
[----:B------:R-:W-:Y:S01]  /*2780*/  UMOV UR25, UR5 ;  /* 0x0000000500197c82 */ /* 0x000fe20008000000 */
[----:B------:R-:W-:Y:S01]  /*2790*/  UMOV UR27, 0x80000020 ;  /* 0x80000020001b7882 */ /* 0x000fe20000000000 */
[----:B------:R-:W-:Y:S01]  /*27a0*/  HGMMA.64x32x16.F32.BF16 R200, gdesc[UR8], R200, gsb0 ;  /* 0x0060000008c879f0 */ /* 0x000fe200080018c8 */
[----:B------:R-:W-:Y:S01]  /*27b0*/  UIADD3 UR30, UR35, 0x300, URZ ;  /* 0x00000300231e7890 */ /* 0x000fe2000fffe03f */
[----:B------:R-:W-:Y:S01]  /*27c0*/  IMAD.MOV.U32 R9, RZ, RZ, R231 ;  /* 0x000000ffff097224 */ /* 0x000fe200078e00e7 */
[----:B------:R-:W-:Y:S01]  /*27d0*/  UMOV UR28, UR4 ;  /* 0x00000004001c7c82 */ /* 0x000fe20008000000 */
[----:B------:R-:W-:Y:S01]  /*27e0*/  UMOV UR29, UR5 ;  /* 0x00000005001d7c82 */ /* 0x000fe20008000000 */
[----:B------:R-:W-:Y:S01]  /*27f0*/  UMOV UR31, 0x80000020 ;  /* 0x80000020001f7882 */ /* 0x000fe20000000000 */
[----:B------:R-:W-:Y:S01]  /*2800*/  UIADD3 UR8, UR34, 0x200, URZ ;  /* 0x0000020022087890 */ /* 0x000fe2000fffe03f */
[----:B------:R-:W-:Y:S01]  /*2810*/  IMAD.MOV.U32 R12, RZ, RZ, R228 ;  /* 0x000000ffff0c7224 */ /* 0x000fe200078e00e4 */
[----:B------:R-:W2:Y:S01]  /*2820*/  LDL.LU.64 R230, [R1+0xb8] ;  /* 0x0000b80001e67983 */ /* 0x000ea20000300a00 */
[----:B------:R-:W-:-:S02]  /*2830*/  IMAD.MOV.U32 R11, RZ, RZ, R229 ;  /* 0x000000ffff0b7224 */ /* 0x000fc400078e00e5 */
[----:B------:R-:W-:Y:S01]  /*2840*/  IMAD.MOV.U32 R14, RZ, RZ, R226 ;  /* 0x000000ffff0e7224 */ /* 0x000fe200078e00e2 */
[----:B------:R-:W2:Y:S01]  /*2850*/  LDL.LU.64 R228, [R1+0xb0] ;  /* 0x0000b00001e47983 */ /* 0x000ea20000300a00 */
[----:B------:R-:W-:Y:S02]  /*2860*/  IMAD.MOV.U32 R13, RZ, RZ, R227 ;  /* 0x000000ffff0d7224 */ /* 0x000fe400078e00e3 */
[----:B------:R-:W-:Y:S01]  /*2870*/  IMAD.MOV.U32 R18, RZ, RZ, R224 ;  /* 0x000000ffff127224 */ /* 0x000fe200078e00e0 */
[----:B------:R-:W2:Y:S01]  /*2880*/  LDL.LU.64 R226, [R1+0xa8] ;  /* 0x0000a80001e27983 */ /* 0x000ea20000300a00 */
[----:B------:R-:W-:Y:S02]  /*2890*/  IMAD.MOV.U32 R15, RZ, RZ, R225 ;  /* 0x000000ffff0f7224 */ /* 0x000fe400078e00e1 */
        /* <DEDUP_REMOVED lines=9> */
[----:B-1----:R-:W-:Y:S02]  /*2930*/  IMAD.MOV.U32 R5, RZ, RZ, R234 ;  /* 0x000000ffff057224 */ /* 0x002fe400078e00ea */
[----:B0-----:R-:W-:Y:S01]  /*2940*/  IMAD.MOV.U32 R4, RZ, RZ, R235 ;  /* 0x000000ffff047224 */ /* 0x001fe200078e00eb */
        /* <DEDUP_REMOVED lines=17> */
[----:B------:R-:W-:Y:S02]  /*2a60*/  WARPGROUP.DEPBAR.LE gsb0, 0x0 ;  /* 0x00008000000079c5 */ /* 0x000fe40000010000 */
[----:B------:R-:W-:-:S06]  /*2a70*/  WARPGROUP.ARRIVE ;  /* 0x00000000000079c5 */ /* 0x000fcc0000000000 */
[----:B------:R-:W-:Y:S01]  /*2a80*/  HGMMA.64x32x16.F32.BF16 R24, gdesc[UR28], R24, gsb0 ;  /* 0x006000001c1879f0 */ /* 0x000fe20008001818 */
[----:B------:R-:W-:Y:S01]  /*2a90*/  UMOV UR24, UR28 ;  /* 0x0000001c00187c82 */ /* 0x000fe20008000000 */
[----:B------:R-:W-:Y:S01]  /*2aa0*/  UMOV UR25, UR29 ;  /* 0x0000001d00197c82 */ /* 0x000fe20008000000 */
        /* <DEDUP_REMOVED lines=25> */
[----:B------:R-:W-:Y:S01]  /*2c40*/  STL.64 [R1+0x88], R214 ;  /* 0x000088d601007387 */ /* 0x000fe20000100a00 */
[----:B------:R-:W-:Y:S02]  /*2c50*/  WARPGROUP.DEPBAR.LE gsb0, 0x0 ;  /* 0x00008000000079c5 */ /* 0x000fe40000010000 */
[----:B--2---:R-:W-:-:S06]  /*2c60*/  WARPGROUP.ARRIVE ;  /* 0x00000000000079c5 */ /* 0x004fcc0000000000 */
[----:B------:R-:W-:Y:S01]  /*2c70*/  HGMMA.64x32x16.F32.BF16 R216, gdesc[UR28], R216, gsb0 ;  /* 0x006000001cd879f0 */ /* 0x000fe200080018d8 */
[----:B------:R0:W-:Y:S04]  /*2c80*/  STL.64 [R1+0x80], R212 ;  /* 0x000080d401007387 */ /* 0x0001e80000100a00 */
[----:B------:R1:W-:Y:S04]  /*2c90*/  STL.64 [R1+0x78], R210 ;  /* 0x000078d201007387 */ /* 0x0003e80000100a00 */
[----:B------:R2:W-:Y:S04]  /*2ca0*/  STL.64 [R1+0x70], R208 ;  /* 0x000070d001007387 */ /* 0x0005e80000100a00 */
[----:B------:R4:W-:Y:S01]  /*2cb0*/  STL.64 [R1+0x68], R206 ;  /* 0x000068ce01007387 */ /* 0x0009e20000100a00 */
[----:B0-----:R-:W-:-:S03]  /*2cc0*/  IMAD.MOV.U32 R212, RZ, RZ, R8 ;  /* 0x000000ffffd47224 */ /* 0x001fc600078e0008 */
[----:B------:R0:W-:Y:S01]  /*2cd0*/  STL.64 [R1+0x60], R204 ;  /* 0x000060cc01007387 */ /* 0x0001e20000100a00 */
[----:B-1----:R-:W-:-:S03]  /*2ce0*/  IMAD.MOV.U32 R210, RZ, RZ, R10 ;  /* 0x000000ffffd27224 */ /* 0x002fc600078e000a */
[----:B------:R1:W-:Y:S01]  /*2cf0*/  STL.64 [R1+0x58], R202 ;  /* 0x000058ca01007387 */ /* 0x0003e20000100a00 */
[----:B--2---:R-:W-:Y:S02]  /*2d00*/  IMAD.MOV.U32 R208, RZ, RZ, R12 ;  /* 0x000000ffffd07224 */ /* 0x004fe400078e000c */
[----:B------:R-:W-:Y:S01]  /*2d10*/  IMAD.MOV.U32 R209, RZ, RZ, R11 ;  /* 0x000000ffffd17224 */ /* 0x000fe200078e000b */
[----:B------:R2:W-:Y:S01]  /*2d20*/  STL.64 [R1+0x50], R200 ;  /* 0x000050c801007387 */ /* 0x0005e20000100a00 */
[----:B----4-:R-:W-:Y:S02]  /*2d30*/  IMAD.MOV.U32 R206, RZ, RZ, R14 ;  /* 0x000000ffffce7224 */ /* 0x010fe400078e000e */
[----:B------:R-:W-:Y:S02]  /*2d40*/  IMAD.MOV.U32 R207, RZ, RZ, R13 ;  /* 0x000000ffffcf7224 */ /* 0x000fe400078e000d */
[----:B0-----:R-:W-:Y:S02]  /*2d50*/  IMAD.MOV.U32 R204, RZ, RZ, R18 ;  /* 0x000000ffffcc7224 */ /* 0x001fe400078e0012 */
[----:B------:R-:W-:-:S02]  /*2d60*/  IMAD.MOV.U32 R205, RZ, RZ, R15 ;  /* 0x000000ffffcd7224 */ /* 0x000fc400078e000f */
[----:B-1----:R-:W-:Y:S02]  /*2d70*/  IMAD.MOV.U32 R202, RZ, RZ, R20 ;  /* 0x000000ffffca7224 */ /* 0x002fe400078e0014 */
[----:B------:R-:W-:Y:S02]  /*2d80*/  IMAD.MOV.U32 R203, RZ, RZ, R19 ;  /* 0x000000ffffcb7224 */ /* 0x000fe400078e0013 */
[----:B--2---:R-:W-:Y:S02]  /*2d90*/  IMAD.MOV.U32 R200, RZ, RZ, R22 ;  /* 0x000000ffffc87224 */ /* 0x004fe400078e0016 */
[----:B------:R-:W-:Y:S02]  /*2da0*/  IMAD.MOV.U32 R201, RZ, RZ, R21 ;  /* 0x000000ffffc97224 */ /* 0x000fe400078e0015 */
[----:B------:R-:W-:Y:S02]  /*2db0*/  IMAD.MOV.U32 R211, RZ, RZ, R9 ;  /* 0x000000ffffd37224 */ /* 0x000fe400078e0009 */
[----:B------:R-:W-:-:S02]  /*2dc0*/  IMAD.MOV.U32 R213, RZ, RZ, R7 ;  /* 0x000000ffffd57224 */ /* 0x000fc400078e0007 */
[----:B------:R-:W-:Y:S02]  /*2dd0*/  IMAD.MOV.U32 R214, RZ, RZ, R5 ;  /* 0x000000ffffd67224 */ /* 0x000fe400078e0005 */
[----:B------:R-:W-:Y:S01]  /*2de0*/  IMAD.MOV.U32 R215, RZ, RZ, R4 ;  /* 0x000000ffffd77224 */ /* 0x000fe200078e0004 */
[----:B------:R-:W-:Y:S02]  /*2df0*/  UIADD3 UR4, UR34, 0x2, URZ ;  /* 0x0000000222047890 */ /* 0x000fe4000fffe03f */
[----:B------:R-:W-:Y:S01]  /*2e00*/  UIADD3 UR6, UR35, 0x2, URZ ;  /* 0x0000000223067890 */ /* 0x000fe2000fffe03f */
[----:B------:R-:W-:Y:S01]  /*2e10*/  UMOV UR5, 0x80000020 ;  /* 0x8000002000057882 */ /* 0x000fe20000000000 */
[----:B------:R-:W-:Y:S01]  /*2e20*/  UMOV UR7, 0x80000020 ;  /* 0x8000002000077882 */ /* 0x000fe20000000000 */
        /* <DEDUP_REMOVED lines=54> */
[----:B------:R-:W-:Y:S01]  /*3190*/  UIADD3 UR30, UR35, 0x302, URZ ;  /* 0x00000302231e7890 */ /* 0x000fe2000fffe03f */
[----:B------:R-:W-:Y:S01]  /*31a0*/  UMOV UR28, UR4 ;  /* 0x00000004001c7c82 */ /* 0x000fe20008000000 */
[----:B------:R-:W-:Y:S01]  /*31b0*/  UMOV UR29, UR5 ;  /* 0x00000005001d7c82 */ /* 0x000fe20008000000 */
[----:B------:R-:W-:Y:S01]  /*31c0*/  UMOV UR31, 0x80000020 ;  /* 0x80000020001f7882 */ /* 0x000fe20000000000 */
[----:B------:R-:W-:Y:S02]  /*31d0*/  WARPGROUP.DEPBAR.LE gsb0, 0x0 ;  /* 0x00008000000079c5 */ /* 0x000fe40000010000 */
[----:B------:R-:W-:-:S06]  /*31e0*/  WARPGROUP.ARRIVE ;  /* 0x00000000000079c5 */ /* 0x000fcc0000000000 */
[----:B------:R-:W-:Y:S01]  /*31f0*/  HGMMA.64x32x16.F32.BF16 R40, gdesc[UR28], R40, gsb0 ;  /* 0x006000001c2879f0 */ /* 0x000fe20008001828 */
[----:B------:R-:W-:Y:S01]  /*3200*/  UIADD3 UR34, UR34, 0x202, URZ ;  /* 0x0000020222227890 */ /* 0x000fe2000fffe03f */
[----:B------:R-:W-:-:S06]  /*3210*/  UMOV UR29, 0x80000020 ;  /* 0x80000020001d7882 */ /* 0x000fcc0000000000 */
        /* <DEDUP_REMOVED lines=33> */
[----:B------:R-:W-:Y:S03]  /*3430*/  HGMMA.64x32x16.F32.BF16 R216, gdesc[UR4], R216, gsb0 ;  /* 0x0060000004d879f0 */ /* 0x000fe600080018d8 */
[----:B------:R-:W-:Y:S02]  /*3440*/  WARPGROUP.DEPBAR.LE gsb0, 0x0 ;  /* 0x00008000000079c5 */ /* 0x000fe40000010000 */
[----:B------:R-:W-:Y:S05]  /*3450*/  @!P0 BRA `(.L_x_23) ;  /* 0x0000000000048947 */ /* 0x000fea0003800000 */
[----:B------:R-:W-:Y:S01]  /*3460*/  BPT.TRAP 0x1 ;  /* 0x000000040000795c */ /* 0x000fe20000300000 */
.L_x_23:
[----:B------:R-:W-:Y:S02]  /*3470*/  UISETP.GT.U32.AND UP0, UPT, UR38, 0x1, UPT ;  /* 0x000000012600788c */ /* 0x000fe4000bf04070 */
[----:B------:R-:W-:-:S04]  /*3480*/  ULEA UR4, UR32, UR41, 0x3 ;  /* 0x0000002920047291 */ /* 0x000fc8000f8e183f */
[----:B------:R-:W-:Y:S01]  /*3490*/  UIADD3 UR4, UR4, 0x38, URZ ;  /* 0x0000003804047890 */ /* 0x000fe2000fffe03f */
[----:B------:R-:W-:-:S03]  /*34a0*/  PLOP3.LUT P1, PT, PT, PT, UP0, 0x80, 0x0 ;  /* 0x000000000000781c */ /* 0x000fc60003f2f008 */
[----:B------:R-:W-:-:S09]  /*34b0*/  UPRMT UR4, URZ, 0x654, UR4 ;  /* 0x000006543f047896 */ /* 0x000fd20008000004 */
[----:B------:R-:W-:Y:S01]  /*34c0*/  SYNCS.ARRIVE.TRANS64.RED.A1T0 RZ, [UR4], RZ ;  /* 0x000000ffffff79a7 */ /* 0x000fe20008100404 */
[----:B------:R-:W-:Y:S05]  /*34d0*/  @P1 BRA `(.L_x_24) ;  /* 0x0000000000041947 */ /* 0x000fea0003800000 */
[----:B------:R-:W-:Y:S01]  /*34e0*/  BPT.TRAP 0x1 ;  /* 0x000000040000795c */ /* 0x000fe20000300000 */
.L_x_24:
[----:B------:R-:W-:Y:S01]  /*34f0*/  UIADD3 UR33, UR33, 0x1, URZ ;  /* 0x0000000121217890 */ /* 0x000fe2000fffe03f */
[C---:B------:R-:W-:Y:S01]  /*3500*/  ISETP.GT.AND P1, PT, R3.reuse, 0x1, PT ;  /* 0x000000010300780c */ /* 0x040fe20003f24270 */
[----:B------:R-:W-:Y:S01]  /*3510*/  UIADD3 UR32, UR32, 0x1, URZ ;  /* 0x0000000120207890 */ /* 0x000fe2000fffe03f */
[----:B------:R-:W-:Y:S01]  /*3520*/  VIADD R3, R3, 0xffffffff ;  /* 0xffffffff03037836 */ /* 0x000fe20000000000 */
[----:B------:R-:W-:Y:S02]  /*3530*/  UISETP.NE.AND UP0, UPT, UR33, 0x7, UPT ;  /* 0x000000072100788c */ /* 0x000fe4000bf05270 */
[----:B------:R-:W-:Y:S02]  /*3540*/  UISETP.NE.AND UP1, UPT, UR32, 0x7, UPT ;  /* 0x000000072000788c */ /* 0x000fe4000bf25270 */
[----:B------:R-:W-:Y:S02]  /*3550*/  USEL UR4, URZ, 0x1, UP0 ;  /* 0x000000013f047887 */ /* 0x000fe40008000000 */
[----:B------:R-:W-:-:S02]  /*3560*/  USEL UR33, UR33, URZ, UP0 ;  /* 0x0000003f21217287 */ /* 0x000fc40008000000 */
[----:B------:R-:W-:Y:S02]  /*3570*/  USEL UR32, UR32, URZ, UP1 ;  /* 0x0000003f20207287 */ /* 0x000fe40008800000 */
[----:B------:R-:W-:Y:S01]  /*3580*/  LOP3.LUT R6, R6, UR4, RZ, 0x3c, !PT ;  /* 0x0000000406067c12 */ /* 0x000fe2000f8e3cff */
[----:B------:R-:W-:Y:S09]  /*3590*/  @P1 BRA `(.L_x_25) ;  /* 0xffffffec00a41947 */ /* 0x000ff2000383ffff */
.L_x_18:
[----:B------:R-:W0:Y:S02]  /*35a0*/  LDC R3, c[0x0][0x28c] ;  /* 0x0000a300ff037b82 */ /* 0x000e240000000800 */
[----:B0-----:R-:W-:-:S13]  /*35b0*/  ISETP.GE.AND P1, PT, R3, 0x1, PT ;  /* 0x000000010300780c */ /* 0x001fda0003f26270 */
[----:B------:R-:W-:Y:S05]  /*35c0*/  @!P1 BRA `(.L_x_26) ;  /* 0x0000000000409947 */ /* 0x000fea0003800000 */
[----:B------:R-:W-:Y:S05]  /*35d0*/  @!P0 BRA `(.L_x_27) ;  /* 0x0000000000048947 */ /* 0x000fea0003800000 */
[----:B------:R-:W-:Y:S01]  /*35e0*/  BPT.TRAP 0x1 ;  /* 0x000000040000795c */ /* 0x000fe20000300000 */
.L_x_27:
[----:B------:R-:W-:Y:S01]  /*35f0*/  VIADD R3, R0, UR37 ;  /* 0x0000002500037c36 */ /* 0x000fe20008000000 */
[----:B------:R-:W-:-:S03]  /*3600*/  UISETP.GT.U32.AND UP0, UPT, UR38, 0x1, UPT ;  /* 0x000000012600788c */ /* 0x000fc6000bf04070 */
[----:B------:R-:W-:-:S03]  /*3610*/  IMAD.WIDE.U32 R4, R3, 0x24924925, RZ ;  /* 0x2492492503047825 */ /* 0x000fc600078e00ff */
[----:B------:R-:W-:Y:S01]  /*3620*/  PLOP3.LUT P0, PT, PT, PT, UP0, 0x80, 0x0 ;  /* 0x000000000000781c */ /* 0x000fe20003f0f008 */
[----:B------:R-:W-:-:S05]  /*3630*/  IMAD.IADD R4, R3, 0x1, -R5 ;  /* 0x0000000103047824 */ /* 0x000fca00078e0a05 */
[----:B------:R-:W-:-:S04]  /*3640*/  LEA.HI R4, R4, R5, RZ, 0x1f ;  /* 0x0000000504047211 */ /* 0x000fc800078ff8ff */
[----:B------:R-:W-:-:S05]  /*3650*/  SHF.R.U32.HI R4, RZ, 0x2, R4 ;  /* 0x00000002ff047819 */ /* 0x000fca0000011604 */
[----:B------:R-:W-:-:S05]  /*3660*/  IMAD R4, R4, -0x7, R3 ;  /* 0xfffffff904047824 */ /* 0x000fca00078e0203 */
[----:B------:R-:W-:-:S05]  /*3670*/  LEA R4, R4, UR41, 0x3 ;  /* 0x0000002904047c11 */ /* 0x000fca000f8e18ff */
[----:B------:R-:W-:-:S05]  /*3680*/  VIADD R4, R4, 0x38 ;  /* 0x0000003804047836 */ /* 0x000fca0000000000 */
[----:B------:R-:W-:-:S04]  /*3690*/  PRMT R4, RZ, 0x654, R4 ;  /* 0x00000654ff047816 */ /* 0x000fc80000000004 */
[----:B------:R0:W-:Y:S01]  /*36a0*/  SYNCS.ARRIVE.TRANS64.RED.A1T0 RZ, [R4+URZ], RZ ;  /* 0x000000ff04ff79a7 */ /* 0x0001e2000810043f */
[----:B------:R-:W-:Y:S05]  /*36b0*/  @P0 BRA `(.L_x_26) ;  /* 0x0000000000040947 */ /* 0x000fea0003800000 */
[----:B------:R-:W-:Y:S01]  /*36c0*/  BPT.TRAP 0x1 ;  /* 0x000000040000795c */ /* 0x000fe20000300000 */
.L_x_26:
[----:B------:R-:W1:Y:S01]  /*36d0*/  S2R R0, SR_TID.X ;  /* 0x0000000000007919 */ /* 0x000e620000002100 */
[----:B------:R-:W-:Y:S02]  /*36e0*/  UIMAD UR43, UR43, 0xe0, URZ ;  /* 0x000000e02b2b78a4 */ /* 0x000fe4000f8e023f */
[----:B------:R-:W-:Y:S01]  /*36f0*/  USHF.R.S32.HI UR10, URZ, 0x1f, UR42 ;  /* 0x0000001f3f0a7899 */ /* 0x000fe2000801142a */
[----:B------:R-:W2:Y:S01]  /*3700*/  S2R R6, SR_TID.X ;  /* 0x0000000000067919 */ /* 0x000ea20000002100 */
[----:B------:R-:W-:Y:S01]  /*3710*/  ULDC.64 UR8, c[0x0][0x5d0] ;  /* 0x0001740000087ab9 */ /* 0x000fe20000000a00 */
[----:B------:R-:W-:Y:S01]  /*3720*/  UIMAD.WIDE UR6, UR44, 0x100, URZ ;  /* 0x000001002c0678a5 */ /* 0x000fe2000f8e023f */
[----:B------:R-:W-:Y:S01]  /*3730*/  IMAD.U32 R19, RZ, RZ, UR43 ;  /* 0x0000002bff137e24 */ /* 0x000fe2000f8e00ff */
[----:B------:R-:W-:Y:S02]  /*3740*/  UIMAD UR4, UR10, UR8, URZ ;  /* 0x000000080a0472a4 */ /* 0x000fe4000f8e023f */
[----:B------:R-:W-:Y:S01]  /*3750*/  IMAD.U32 R9, RZ, RZ, UR8 ;  /* 0x00000008ff097e24 */ /* 0x000fe2000f8e00ff */
[----:B------:R-:W-:Y:S01]  /*3760*/  USHF.L.U32 UR44, UR44, 0x8, URZ ;  /* 0x000000082c2c7899 */ /* 0x000fe2000800063f */
[----:B------:R-:W-:Y:S01]  /*3770*/  ULDC UR8, c[0x0][0x288] ;  /* 0x0000a20000087ab9 */ /* 0x000fe20000000800 */
[----:B------:R-:W-:-:S02]  /*3780*/  UIMAD UR4, UR42, UR9, UR4 ;  /* 0x000000092a0472a4 */ /* 0x000fc4000f8e0204 */
[----:B------:R-:W-:Y:S01]  /*3790*/  UISETP.GE.AND UP2, UPT, UR43, UR8, UPT ;  /* 0x000000082b00728c */ /* 0x000fe2000bf46270 */
[----:B------:R-:W-:Y:S01]  /*37a0*/  ULDC UR9, c[0x0][0x284] ;  /* 0x0000a10000097ab9 */ /* 0x000fe20000000800 */
[----:B------:R-:W-:Y:S02]  /*37b0*/  UIADD3 UR37, UR40, UR37, URZ ;  /* 0x0000002528257290 */ /* 0x000fe4000fffe03f */
[----:B------:R-:W-:Y:S02]  /*37c0*/  UISETP.GE.OR UP2, UPT, UR44, UR9, UP2 ;  /* 0x000000092c00728c */ /* 0x000fe40009746670 */
[----:B------:R-:W-:Y:S02]  /*37d0*/  UISETP.GT.U32.AND UP0, UPT, UR37, 0x6, UPT ;  /* 0x000000062500788c */ /* 0x000fe4000bf04070 */
[----:B------:R-:W-:Y:S02]  /*37e0*/  UISETP.GE.U32.AND UP1, UPT, UR40, 0x7, UPT ;  /* 0x000000072800788c */ /* 0x000fe4000bf26070 */
[----:B------:R-:W-:Y:S01]  /*37f0*/  UISETP.LT.U32.AND UP0, UPT, UR40, 0x7, UP0 ;  /* 0x000000072800788c */ /* 0x000fe20008701070 */
[----:B------:R-:W-:-:S02]  /*3800*/  PLOP3.LUT P0, PT, PT, PT, UP2, 0x80, 0x0 ;  /* 0x000000000000781c */ /* 0x000fc40003f0f028 */
[----:B-1----:R-:W-:-:S04]  /*3810*/  SHF.R.U32.HI R3, RZ, 0x7, R0 ;  /* 0x00000007ff037819 */ /* 0x002fc80000011600 */
[----:B------:R-:W-:Y:S01]  /*3820*/  LOP3.LUT R3, R3, 0x1, RZ, 0xc0, !PT ;  /* 0x0000000103037812 */ /* 0x000fe200078ec0ff */
[C---:B--2---:R-:W-:Y:S01]  /*3830*/  IMAD.SHL.U32 R18, R6.reuse, 0x2, RZ ;  /* 0x0000000206127824 */ /* 0x044fe200078e00ff */
[----:B------:R-:W-:Y:S02]  /*3840*/  SHF.R.U32.HI R0, RZ, 0x2, R6 ;  /* 0x00000002ff007819 */ /* 0x000fe40000011606 */
[----:B0-----:R-:W-:Y:S01]  /*3850*/  LOP3.LUT R4, R6, 0x60, RZ, 0xc0, !PT ;  /* 0x0000006006047812 */ /* 0x001fe200078ec0ff */
[----:B------:R-:W-:Y:S01]  /*3860*/  IMAD.SHL.U32 R7, R3, 0x40, RZ ;  /* 0x0000004003077824 */ /* 0x000fe200078e00ff */
[----:B------:R-:W-:Y:S02]  /*3870*/  LOP3.LUT R0, R0, 0x7, RZ, 0xc0, !PT ;  /* 0x0000000700007812 */ /* 0x000fe400078ec0ff */
[----:B------:R-:W-:Y:S01]  /*3880*/  SHF.R.U32.HI R5, RZ, 0x1, R4 ;  /* 0x00000001ff057819 */ /* 0x000fe20000011604 */
[----:B------:R-:W-:Y:S01]  /*3890*/  IMAD.MOV.U32 R4, RZ, RZ, -0x2 ;  /* 0xfffffffeff047424 */ /* 0x000fe200078e00ff */
[----:B------:R-:W-:-:S02]  /*38a0*/  LOP3.LUT R18, R19, 0x6, R18, 0xf8, !PT ;  /* 0x0000000613127812 */ /* 0x000fc400078ef812 */
[--C-:B------:R-:W-:Y:S02]  /*38b0*/  LOP3.LUT R234, R7, 0x40, R0.reuse, 0xe2, !PT ;  /* 0x0000004007ea7812 */ /* 0x100fe400078ee200 */
[----:B------:R-:W-:Y:S02]  /*38c0*/  IADD3 R0, RZ, -R5, -R0 ;  /* 0x80000005ff007210 */ /* 0x000fe40007ffe800 */
[----:B------:R-:W-:Y:S02]  /*38d0*/  SHF.R.S32.HI R19, RZ, 0x1f, R18 ;  /* 0x0000001fff137819 */ /* 0x000fe40000011412 */
[----:B------:R-:W-:Y:S01]  /*38e0*/  LOP3.LUT R234, R234, UR6, R5, 0xfe, !PT ;  /* 0x00000006eaea7c12 */ /* 0x000fe2000f8efe05 */
[----:B------:R-:W-:Y:S02]  /*38f0*/  IMAD R3, R3, -0x40, R0 ;  /* 0xffffffc003037824 */ /* 0x000fe400078e0200 */
[----:B------:R-:W-:-:S04]  /*3900*/  IMAD.WIDE.U32 R8, R9, UR42, R18 ;  /* 0x0000002a09087c25 */ /* 0x000fc8000f8e0012 */
[----:B------:R-:W-:Y:S02]  /*3910*/  IMAD.U32 R0, RZ, RZ, UR9 ;  /* 0x00000009ff007e24 */ /* 0x000fe4000f8e00ff */
[----:B------:R-:W-:Y:S01]  /*3920*/  VIADD R9, R9, UR4 ;  /* 0x0000000409097c36 */ /* 0x000fe20008000000 */
[----:B------:R-:W-:Y:S02]  /*3930*/  UIMAD.WIDE.U32 UR4, UR37, 0x24924925, URZ ;  /* 0x24924925250478a5 */ /* 0x000fe4000f8e003f */
[----:B------:R-:W-:Y:S01]  /*3940*/  IADD3 R3, R0, -UR44, R3 ;  /* 0x8000002c00037c10 */ /* 0x000fe2000fffe003 */
[----:B------:R-:W-:Y:S01]  /*3950*/  UMOV UR44, 0xffffffff ;  /* 0xffffffff002c7882 */ /* 0x000fe20000000000 */
[----:B------:R-:W-:Y:S01]  /*3960*/  LOP3.LUT R0, R6, 0x3, RZ, 0xc0, !PT ;  /* 0x0000000306007812 */ /* 0x000fe200078ec0ff */
[----:B------:R-:W-:-:S04]  /*3970*/  UIADD3 UR4, UR37, -UR5, URZ ;  /* 0x8000000525047290 */ /* 0x000fc8000fffe03f */
[----:B------:R-:W-:Y:S01]  /*3980*/  IMAD R0, R0, R4, UR8 ;  /* 0x0000000800007e24 */ /* 0x000fe2000f8e0204 */
[----:B------:R-:W-:Y:S02]  /*3990*/  USEL UR8, URZ, 0x1, !UP0 ;  /* 0x000000013f087887 */ /* 0x000fe4000c000000 */
[----:B------:R-:W-:Y:S01]  /*39a0*/  ULEA.HI UR4, UR4, UR5, URZ, 0x1f ;  /* 0x0000000504047291 */ /* 0x000fe2000f8ff83f */
[----:B------:R-:W-:Y:S01]  /*39b0*/  VIADD R0, R0, -UR43 ;  /* 0x8000002b00007c36 */ /* 0x000fe20008000000 */
[----:B------:R-:W-:Y:S02]  /*39c0*/  ULOP3.LUT UR36, UR36, UR8, URZ, 0x3c, !UPT ;  /* 0x0000000824247292 */ /* 0x000fe4000f8e3c3f */
[----:B------:R-:W-:-:S04]  /*39d0*/  USHF.R.U32.HI UR4, URZ, 0x2, UR4 ;  /* 0x000000023f047899 */ /* 0x000fc80008011604 */
[----:B------:R-:W-:Y:S02]  /*39e0*/  @UP1 ULOP3.LUT UR36, UR36, 0x1, UR4, 0x78, !UPT ;  /* 0x0000000124241892 */ /* 0x000fe4000f8e7804 */
[----:B------:R-:W-:Y:S01]  /*39f0*/  UIMAD UR37, UR4, -0x7, UR37 ;  /* 0xfffffff9042578a4 */ /* 0x000fe2000f8e0225 */
[----:B------:R-:W-:Y:S11]  /*3a00*/  @P0 BRA `(.L_x_28) ;  /* 0x000000dc00b80947 */ /* 0x000ff60003800000 */
[----:B-----5:R-:W-:Y:S01]  /*3a10*/  FSETP.NEU.AND P2, PT, R16, RZ, PT ;  /* 0x000000ff1000720b */ /* 0x020fe20003f4d000 */
[----:B------:R-:W-:Y:S01]  /*3a20*/  ULDC.64 UR8, c[0x0][0x5c8] ;  /* 0x0001720000087ab9 */ /* 0x000fe20000000a00 */
[----:B------:R-:W-:Y:S01]  /*3a30*/  ISETP.GT.AND P0, PT, R0, RZ, PT ;  /* 0x000000ff0000720c */ /* 0x000fe20003f04270 */
[----:B------:R-:W-:Y:S01]  /*3a40*/  UIMAD UR4, UR7, UR8, URZ ;  /* 0x00000008070472a4 */ /* 0x000fe2000f8e023f */
[----:B------:R-:W-:Y:S01]  /*3a50*/  IMAD.U32 R4, RZ, RZ, UR9 ;  /* 0x00000009ff047e24 */ /* 0x000fe2000f8e00ff */
[----:B------:R-:W-:Y:S01]  /*3a60*/  BSSY B0, `(.L_x_28) ;  /* 0x0000de8000007945 */ /* 0x000fe20003800000 */
[----:B------:R-:W-:Y:S01]  /*3a70*/  IMAD.WIDE.U32 R8, R234, UR8, R8 ;  /* 0x00000008ea087c25 */ /* 0x000fe2000f8e0008 */
[----:B------:R-:W-:-:S03]  /*3a80*/  ISETP.GT.AND P1, PT, R3, RZ, P0 ;  /* 0x000000ff0300720c */ /* 0x000fc60000724270 */
[----:B------:R-:W-:-:S04]  /*3a90*/  IMAD R4, R234, R4, UR4 ;  /* 0x00000004ea047e24 */ /* 0x000fc8000f8e0204 */
[----:B------:R-:W-:Y:S01]  /*3aa0*/  IMAD.IADD R11, R9, 0x1, R4 ;  /* 0x00000001090b7824 */ /* 0x000fe200078e0204 */
[----:B------:R-:W-:Y:S06]  /*3ab0*/  @!P2 BRA `(.L_x_29) ;  /* 0x0000009c004ca947 */ /* 0x000fec0003800000 */
[----:B------:R-:W0:Y:S01]  /*3ac0*/  LDC.64 R22, c[0x0][0x5b8] ;  /* 0x00016e00ff167b82 */ /* 0x000e220000000a00 */
[----:B------:R-:W-:-:S07]  /*3ad0*/  ULDC.64 UR4, c[0x0][0x5c0] ;  /* 0x0001700000047ab9 */ /* 0x000fce0000000a00 */
[----:B------:R-:W1:Y:S08]  /*3ae0*/  LDC.64 R14, c[0x0][0x5b0] ;  /* 0x00016c00ff0e7b82 */ /* 0x000e700000000a00 */
[----:B------:R-:W2:Y:S01]  /*3af0*/  LDC.64 R12, c[0x0][0x5a8] ;  /* 0x00016a00ff0c7b82 */ /* 0x000ea20000000a00 */
[C---:B0-----:R-:W-:Y:S02]  /*3b00*/  IMAD R4, R22.reuse, UR10, RZ ;  /* 0x0000000a16047c24 */ /* 0x041fe4000f8e02ff */
[----:B------:R-:W-:-:S04]  /*3b10*/  IMAD.WIDE.U32 R232, R22, UR42, R18 ;  /* 0x0000002a16e87c25 */ /* 0x000fc8000f8e0012 */
[----:B------:R-:W-:Y:S02]  /*3b20*/  IMAD R235, R23, UR42, R4 ;  /* 0x0000002a17eb7c24 */ /* 0x000fe4000f8e0204 */
[----:B-1----:R-:W-:Y:S02]  /*3b30*/  IMAD R10, R14, UR7, RZ ;  /* 0x000000070e0a7c24 */ /* 0x002fe4000f8e02ff */
[----:B------:R-:W-:Y:S01]  /*3b40*/  IMAD.IADD R21, R233, 0x1, R235 ;  /* 0x00000001e9157824 */ /* 0x000fe200078e02eb */
[----:B------:R-:W-:Y:S01]  /*3b50*/  STL [R1+0x48], R235 ;  /* 0x000048eb01007387 */ /* 0x000fe20000100800 */
[----:B------:R-:W-:Y:S02]  /*3b60*/  IMAD.MOV.U32 R20, RZ, RZ, R232 ;  /* 0x000000ffff147224 */ /* 0x000fe400078e00e8 */
[C---:B------:R-:W-:Y:S02]  /*3b70*/  IMAD R10, R234.reuse, R15, R10 ;  /* 0x0000000fea0a7224 */ /* 0x040fe400078e020a */
[----:B------:R-:W-:-:S04]  /*3b80*/  IMAD.WIDE.U32 R4, R234, R14, R20 ;  /* 0x0000000eea047225 */ /* 0x000fc800078e0014 */
[----:B------:R-:W-:Y:S01]  /*3b90*/  IMAD.IADD R5, R5, 0x1, R10 ;  /* 0x0000000105057824 */ /* 0x000fe200078e020a */
[----:B--2---:R-:W-:-:S04]  /*3ba0*/  LEA R6, P2, R4, R12, 0x1 ;  /* 0x0000000c04067211 */ /* 0x004fc800078408ff */
[----:B------:R-:W-:Y:S02]  /*3bb0*/  LEA.HI.X R7, R4, R13, R5, 0x1, P2 ;  /* 0x0000000d04077211 */ /* 0x000fe400010f0c05 */
[----:B------:R-:W2:Y:S04]  /*3bc0*/  LDL.LU R5, [R1] ;  /* 0x0000000001057983 */ /* 0x000ea80000300800 */
[----:B------:R0:W4:Y:S01]  /*3bd0*/  @P1 LDG.E.LTC128B.U16 R23, desc[UR48][R6.64] ;  /* 0x0000003006171981 */ /* 0x000122000c1e1520 */
[----:B------:R-:W-:Y:S01]  /*3be0*/  ISETP.GT.AND P3, PT, R0, 0x1, PT ;  /* 0x000000010000780c */ /* 0x000fe20003f64270 */
[----:B------:R-:W-:Y:S01]  /*3bf0*/  BSSY B1, `(.L_x_30) ;  /* 0x0000013000017945 */ /* 0x000fe20003800000 */
[----:B---3--:R-:W-:Y:S02]  /*3c00*/  LOP3.LUT R17, R17, 0xfffffffb, RZ, 0xc0, !PT ;  /* 0xfffffffb11117812 */ /* 0x008fe400078ec0ff */
[----:B0-----:R-:W-:-:S04]  /*3c10*/  LEA R6, P2, R8, UR4, 0x1 ;  /* 0x0000000408067c11 */ /* 0x001fc8000f8408ff */
[----:B------:R-:W-:-:S05]  /*3c20*/  LEA.HI.X R7, R8, UR5, R11, 0x1, P2 ;  /* 0x0000000508077c11 */ /* 0x000fca00090f0c0b */
[----:B------:R-:W-:Y:S01]  /*3c30*/  @P3 LOP3.LUT R17, R17, 0x4, RZ, 0xfc, !PT ;  /* 0x0000000411113812 */ /* 0x000fe200078efcff */
[----:B----4-:R-:W-:-:S04]  /*3c40*/  IMAD.U32 R4, R23, 0x10000, RZ ;  /* 0x0001000017047824 */ /* 0x010fc800078e00ff */
[----:B------:R-:W-:-:S04]  /*3c50*/  FMUL R4, R4, R16 ;  /* 0x0000001004047220 */ /* 0x000fc80000400000 */
[----:B--2---:R-:W-:-:S05]  /*3c60*/  FFMA R4, R5, R2, R4 ;  /* 0x0000000205047223 */ /* 0x004fca0000000004 */
[----:B------:R-:W-:-:S05]  /*3c70*/  F2FP.BF16.F32.PACK_AB R4, RZ, R4 ;  /* 0x00000004ff04723e */ /* 0x000fca00000010ff */
[----:B------:R0:W-:Y:S02]  /*3c80*/  @P1 STG.E.U16 desc[UR48][R6.64], R4 ;  /* 0x0000000406001986 */ /* 0x0001e4000c101530 */
[----:B0-----:R-:W-:-:S04]  /*3c90*/  IMAD.WIDE.U32 R4, R234, R14, R18 ;  /* 0x0000000eea047225 */ /* 0x001fc800078e0012 */
[----:B------:R-:W-:Y:S02]  /*3ca0*/  IMAD.IADD R5, R10, 0x1, R5 ;  /* 0x000000010a057824 */ /* 0x000fe400078e0205 */
[----:B------:R-:W-:-:S04]  /*3cb0*/  IMAD.WIDE.U32 R8, R22, UR42, R4 ;  /* 0x0000002a16087c25 */ /* 0x000fc8000f8e0004 */
[----:B------:R-:W-:Y:S01]  /*3cc0*/  IMAD.IADD R5, R235, 0x1, R9 ;  /* 0x00000001eb057824 */ /* 0x000fe200078e0209 */
[----:B------:R-:W-:-:S04]  /*3cd0*/  LEA R4, P1, R8, R12, 0x1 ;  /* 0x0000000c08047211 */ /* 0x000fc800078208ff */
[----:B------:R-:W-:Y:S02]  /*3ce0*/  LEA.HI.X R5, R8, R13, R5, 0x1, P1 ;  /* 0x0000000d08057211 */ /* 0x000fe400008f0c05 */
[----:B------:R-:W-:-:S13]  /*3cf0*/  ISETP.GT.AND P1, PT, R3, RZ, P3 ;  /* 0x000000ff0300720c */ /* 0x000fda0001f24270 */
[----:B------:R-:W-:Y:S05]  /*3d00*/  @!P1 BRA `(.L_x_31) ;  /* 0x0000000000049947 */ /* 0x000fea0003800000 */
[----:B------:R0:W5:Y:S02]  /*3d10*/  LDG.E.LTC128B.U16 R23, desc[UR48][R4.64+0x2] ;  /* 0x0000023004177981 */ /* 0x000164000c1e1520 */
.L_x_31:
[----:B------:R-:W-:Y:S05]  /*3d20*/  BSYNC B1 ;  /* 0x0000000000017941 */ /* 0x000fea0003800000 */
.L_x_30:
[----:B------:R-:W2:Y:S01]  /*3d30*/  LDL.LU R9, [R1+0x4] ;  /* 0x0000040001097983 */ /* 0x000ea20000300800 */
[----:B-----5:R-:W-:Y:S01]  /*3d40*/  IMAD.U32 R8, R23, 0x10000, RZ ;  /* 0x0001000017087824 */ /* 0x020fe200078e00ff */
[C---:B------:R-:W-:Y:S01]  /*3d50*/  SHF.L.U64.HI R237, R14.reuse, 0x3, R15 ;  /* 0x000000030eed7819 */ /* 0x040fe2000001020f */
[----:B------:R-:W-:Y:S01]  /*3d60*/  IMAD.SHL.U32 R236, R14, 0x8, RZ ;  /* 0x000000080eec7824 */ /* 0x000fe200078e00ff */
[----:B------:R1:W-:Y:S01]  /*3d70*/  STL [R1+0x50], R0 ;  /* 0x0000500001007387 */ /* 0x0003e20000100800 */
[----:B------:R-:W-:-:S03]  /*3d80*/  FMUL R8, R8, R16 ;  /* 0x0000001008087220 */ /* 0x000fc60000400000 */
[----:B-1----:R-:W3:Y:S01]  /*3d90*/  LDL.LU R0, [R1+0x8] ;  /* 0x0000080001007983 */ /* 0x002ee20000300800 */
[----:B--2---:R-:W-:-:S05]  /*3da0*/  FFMA R8, R9, R2, R8 ;  /* 0x0000000209087223 */ /* 0x004fca0000000008 */
[----:B------:R-:W-:-:S05]  /*3db0*/  F2FP.BF16.F32.PACK_AB R8, RZ, R8 ;  /* 0x00000008ff08723e */ /* 0x000fca00000010ff */
[----:B------:R1:W-:Y:S01]  /*3dc0*/  @P1 STG.E.U16 desc[UR48][R6.64+0x2], R8 ;  /* 0x0000020806001986 */ /* 0x0003e2000c101530 */
[----:B------:R-:W-:Y:S01]  /*3dd0*/  ISETP.GT.AND P1, PT, R3, 0x8, P0 ;  /* 0x000000080300780c */ /* 0x000fe20000724270 */
[----:B-1----:R-:W-:-:S04]  /*3de0*/  IMAD.WIDE.U32 R8, R234, R14, R236 ;  /* 0x0000000eea087225 */ /* 0x002fc800078e00ec */
[----:B------:R-:W-:Y:S01]  /*3df0*/  IMAD.IADD R235, R10, 0x1, R9 ;  /* 0x000000010aeb7824 */ /* 0x000fe200078e0209 */
[----:B------:R-:W-:-:S05]  /*3e00*/  IADD3 R9, P2, R232, R8, RZ ;  /* 0x00000008e8097210 */ /* 0x000fca0007f5e0ff */
[----:B------:R-:W-:Y:S01]  /*3e10*/  IMAD.X R11, R235, 0x1, R21, P2 ;  /* 0x00000001eb0b7824 */ /* 0x000fe200010e0615 */
[----:B------:R-:W-:-:S04]  /*3e20*/  LEA R10, P2, R9, R12, 0x1 ;  /* 0x0000000c090a7211 */ /* 0x000fc800078408ff */
[----:B------:R-:W-:Y:S02]  /*3e30*/  LEA.HI.X R11, R9, R13, R11, 0x1, P2 ;  /* 0x0000000d090b7211 */ /* 0x000fe400010f0c0b */
[----:B------:R-:W2:Y:S04]  /*3e40*/  LDL R9, [R1+0x48] ;  /* 0x0000480001097983 */ /* 0x000ea80000100800 */
[----:B------:R1:W4:Y:S02]  /*3e50*/  @P1 LDG.E.LTC128B.U16 R23, desc[UR48][R10.64] ;  /* 0x000000300a171981 */ /* 0x000324000c1e1520 */
[----:B-1----:R-:W-:-:S05]  /*3e60*/  IADD3 R10, P2, R18, R8, RZ ;  /* 0x00000008120a7210 */ /* 0x002fca0007f5e0ff */
[----:B------:R-:W-:Y:S02]  /*3e70*/  IMAD.X R11, R19, 0x1, R235, P2 ;  /* 0x00000001130b7824 */ /* 0x000fe400010e06eb */
[----:B------:R-:W-:-:S03]  /*3e80*/  IMAD.WIDE.U32 R10, R22, UR42, R10 ;  /* 0x0000002a160a7c25 */ /* 0x000fc6000f8e000a */
[----:B------:R-:W-:Y:S01]  /*3e90*/  LEA R8, P2, R10, R12, 0x1 ;  /* 0x0000000c0a087211 */ /* 0x000fe200078408ff */
[----:B------:R-:W-:Y:S02]  /*3ea0*/  IMAD.U32 R235, RZ, RZ, UR9 ;  /* 0x00000009ffeb7e24 */ /* 0x000fe4000f8e00ff */
[----:B--2---:R-:W-:-:S05]  /*3eb0*/  IMAD.IADD R9, R9, 0x1, R11 ;  /* 0x0000000109097824 */ /* 0x004fca00078e020b */
[----:B------:R-:W-:Y:S01]  /*3ec0*/  LEA.HI.X R9, R10, R13, R9, 0x1, P2 ;  /* 0x0000000d0a097211 */ /* 0x000fe200010f0c09 */
[----:B----4-:R-:W-:-:S04]  /*3ed0*/  IMAD.U32 R10, R23, 0x10000, RZ ;  /* 0x00010000170a7824 */ /* 0x010fc800078e00ff */
[----:B------:R-:W-:-:S04]  /*3ee0*/  FMUL R10, R10, R16 ;  /* 0x000000100a0a7220 */ /* 0x000fc80000400000 */
[----:B---3--:R-:W-:Y:S01]  /*3ef0*/  FFMA R11, R0, R2, R10 ;  /* 0x00000002000b7223 */ /* 0x008fe2000000000a */
[----:B------:R-:W-:-:S04]  /*3f00*/  IMAD.U32 R0, RZ, RZ, UR8 ;  /* 0x00000008ff007e24 */ /* 0x000fc8000f8e00ff */
[----:B------:R-:W-:Y:S02]  /*3f10*/  F2FP.BF16.F32.PACK_AB R11, RZ, R11 ;  /* 0x0000000bff0b723e */ /* 0x000fe400000010ff */
[--C-:B------:R-:W-:Y:S02]  /*3f20*/  SHF.L.U64.HI R0, R0, 0x4, R235.reuse ;  /* 0x0000000400007819 */ /* 0x100fe400000102eb */
[----:B------:R-:W-:-:S03]  /*3f30*/  PRMT R235, R11, 0x7610, R235 ;  /* 0x000076100beb7816 */ /* 0x000fc600000000eb */
[----:B------:R1:W-:Y:S04]  /*3f40*/  STL [R1+0x8], R0 ;  /* 0x0000080001007387 */ /* 0x0003e80000100800 */
[----:B-1----:R1:W5:Y:S04]  /*3f50*/  LDL.LU R0, [R1+0x50] ;  /* 0x0000500001007983 */ /* 0x0023680000300800 */
[----:B------:R-:W2:Y:S01]  /*3f60*/  LDL R11, [R1+0x8] ;  /* 0x00000800010b7983 */ /* 0x000ea20000100800 */
[----:B------:R-:W-:-:S04]  /*3f70*/  IMAD.U32 R10, RZ, RZ, UR8 ;  /* 0x00000008ff0a7e24 */ /* 0x000fc8000f8e00ff */
[----:B------:R-:W-:-:S05]  /*3f80*/  IMAD.SHL.U32 R10, R10, 0x10, RZ ;  /* 0x000000100a0a7824 */ /* 0x000fca00078e00ff */
[----:B------:R-:W-:Y:S02]  /*3f90*/  IADD3 R10, P2, R10, R6, RZ ;  /* 0x000000060a0a7210 */ /* 0x000fe40007f5e0ff */
[----:B------:R-:W-:Y:S01]  /*3fa0*/  ISETP.GT.AND P3, PT, R3, 0x8, P3 ;  /* 0x000000080300780c */ /* 0x000fe20001f64270 */
[----:B------:R-:W-:Y:S02]  /*3fb0*/  BSSY B1, `(.L_x_32) ;  /* 0x0000005000017945 */ /* 0x000fe40003800000 */
[----:B--2---:R-:W-:-:S05]  /*3fc0*/  IMAD.X R11, R11, 0x1, R7, P2 ;  /* 0x000000010b0b7824 */ /* 0x004fca00010e0607 */
[----:B------:R1:W-:Y:S05]  /*3fd0*/  @P1 STG.E.U16 desc[UR48][R10.64], R235 ;  /* 0x000000eb0a001986 */ /* 0x0003ea000c101530 */
[----:B------:R-:W-:Y:S05]  /*3fe0*/  @!P3 BRA `(.L_x_33) ;  /* 0x000000000004b947 */ /* 0x000fea0003800000 */
[----:B------:R2:W5:Y:S02]  /*3ff0*/  LDG.E.LTC128B.U16 R23, desc[UR48][R8.64+0x2] ;  /* 0x0000023008177981 */ /* 0x000564000c1e1520 */
.L_x_33:
[----:B------:R-:W-:Y:S05]  /*4000*/  BSYNC B1 ;  /* 0x0000000000017941 */ /* 0x000fea0003800000 */
.L_x_32:
[----:B------:R0:W-:Y:S04]  /*4010*/  STL [R1+0x50], R4 ;  /* 0x0000500401007387 */ /* 0x0001e80000100800 */
[----:B0-----:R-:W3:Y:S01]  /*4020*/  LDL.LU R4, [R1+0xc] ;  /* 0x00000c0001047983 */ /* 0x001ee20000300800 */
[----:B-1---5:R-:W-:-:S04]  /*4030*/  IMAD.U32 R235, R23, 0x10000, RZ ;  /* 0x0001000017eb7824 */ /* 0x022fc800078e00ff */
[----:B------:R-:W-:Y:S01]  /*4040*/  FMUL R235, R235, R16 ;  /* 0x00000010ebeb7220 */ /* 0x000fe20000400000 */
[----:B------:R-:W-:-:S04]  /*4050*/  ISETP.GT.AND P4, PT, R0, 0x8, PT ;  /* 0x000000080000780c */ /* 0x000fc80003f84270 */
[----:B------:R-:W-:Y:S01]  /*4060*/  ISETP.GT.AND P1, PT, R3, RZ, P4 ;  /* 0x000000ff0300720c */ /* 0x000fe20002724270 */
[----:B---3--:R-:W-:Y:S02]  /*4070*/  FFMA R235, R4, R2, R235 ;  /* 0x0000000204eb7223 */ /* 0x008fe400000000eb */
[----:B------:R0:W5:Y:S01]  /*4080*/  LDL.LU R4, [R1+0x50] ;  /* 0x0000500001047983 */ /* 0x0001620000300800 */
[----:B------:R-:W-:Y:S01]  /*4090*/  LOP3.LUT R17, R17, 0xfffffffd, RZ, 0xc0, !PT ;  /* 0xfffffffd11117812 */ /* 0x000fe200078ec0ff */
[----:B------:R-:W-:Y:S01]  /*40a0*/  BSSY B1, `(.L_x_34) ;  /* 0x0000006000017945 */ /* 0x000fe20003800000 */
[----:B------:R-:W-:-:S03]  /*40b0*/  F2FP.BF16.F32.PACK_AB R235, RZ, R235 ;  /* 0x000000ebffeb723e */ /* 0x000fc600000010ff */
[----:B------:R-:W-:Y:S02]  /*40c0*/  @P4 LOP3.LUT R17, R17, 0x2, RZ, 0xfc, !PT ;  /* 0x0000000211114812 */ /* 0x000fe400078efcff */
[----:B------:R0:W-:Y:S02]  /*40d0*/  @P3 STG.E.U16 desc[UR48][R10.64+0x2], R235 ;  /* 0x000002eb0a003986 */ /* 0x0001e4000c101530 */
[----:B------:R-:W-:Y:S05]  /*40e0*/  @!P1 BRA `(.L_x_35) ;  /* 0x0000000000049947 */ /* 0x000fea0003800000 */
[----:B-----5:R1:W5:Y:S02]  /*40f0*/  LDG.E.LTC128B.U16 R23, desc[UR48][R4.64+0x10] ;  /* 0x0000103004177981 */ /* 0x020364000c1e1520 */
.L_x_35:
[----:B------:R-:W-:Y:S05]  /*4100*/  BSYNC B1 ;  /* 0x0000000000017941 */ /* 0x000fea0003800000 */
.L_x_34:
[----:B-----5:R1:W-:Y:S04]  /*4110*/  STL [R1+0x50], R4 ;  /* 0x0000500401007387 */ /* 0x0203e80000100800 */
[----:B-1----:R-:W3:Y:S01]  /*4120*/  LDL.LU R4, [R1+0x10] ;  /* 0x0000100001047983 */ /* 0x002ee20000300800 */
[----:B0-----:R-:W-:-:S04]  /*4130*/  IMAD.U32 R235, R23, 0x10000, RZ ;  /* 0x0001000017eb7824 */ /* 0x001fc800078e00ff */
        /* <DEDUP_REMOVED lines=12> */
.L_x_37:
[----:B------:R-:W-:Y:S05]  /*4200*/  BSYNC B1 ;  /* 0x0000000000017941 */ /* 0x000fea0003800000 */
.L_x_36:
[----:B------:R3:W-:Y:S04]  /*4210*/  STL [R1+0x50], R0 ;  /* 0x0000500001007387 */ /* 0x0007e80000100800 */
[----:B---3--:R-:W3:Y:S01]  /*4220*/  LDL.LU R0, [R1+0x14] ;  /* 0x0000140001007983 */ /* 0x008ee20000300800 */
[----:B0----5:R-:W-:-:S04]  /*4230*/  IMAD.U32 R235, R23, 0x10000, RZ ;  /* 0x0001000017eb7824 */ /* 0x021fc800078e00ff */
[----:B------:R-:W-:Y:S01]  /*4240*/  FMUL R235, R235, R16 ;  /* 0x00000010ebeb7220 */ /* 0x000fe20000400000 */
[----:B------:R-:W-:-:S03]  /*4250*/  ISETP.GT.AND P3, PT, R3, 0x8, P4 ;  /* 0x000000080300780c */ /* 0x000fc60002764270 */
[----:B---3--:R-:W-:Y:S02]  /*4260*/  FFMA R235, R0, R2, R235 ;  /* 0x0000000200eb7223 */ /* 0x008fe400000000eb */
[----:B------:R0:W5:Y:S01]  /*4270*/  LDL.LU R0, [R1+0x50] ;  /* 0x0000500001007983 */ /* 0x0001620000300800 */
[----:B------:R-:W-:Y:S02]  /*4280*/  BSSY B1, `(.L_x_38) ;  /* 0x0000005000017945 */ /* 0x000fe40003800000 */
[----:B------:R-:W-:-:S05]  /*4290*/  F2FP.BF16.F32.PACK_AB R235, RZ, R235 ;  /* 0x000000ebffeb723e */ /* 0x000fca00000010ff */
[----:B------:R0:W-:Y:S01]  /*42a0*/  @P2 STG.E.U16 desc[UR48][R6.64+0x12], R235 ;  /* 0x000012eb06002986 */ /* 0x0001e2000c101530 */
[----:B------:R-:W-:Y:S05]  /*42b0*/  @!P3 BRA `(.L_x_39) ;  /* 0x000000000004b947 */ /* 0x000fea0003800000 */
[----:B------:R3:W5:Y:S02]  /*42c0*/  LDG.E.LTC128B.U16 R23, desc[UR48][R8.64+0x10] ;  /* 0x0000103008177981 */ /* 0x000764000c1e1520 */
.L_x_39:
[----:B------:R-:W-:Y:S05]  /*42d0*/  BSYNC B1 ;  /* 0x0000000000017941 */ /* 0x000fea0003800000 */
.L_x_38:
[----:B-----5:R4:W-:Y:S04]  /*42e0*/  STL [R1+0x50], R0 ;  /* 0x0000500001007387 */ /* 0x0209e80000100800 */
[----:B----4-:R-:W4:Y:S01]  /*42f0*/  LDL.LU R0, [R1+0x18] ;  /* 0x0000180001007983 */ /* 0x010f220000300800 */
[----:B0-----:R-:W-:-:S04]  /*4300*/  IMAD.U32 R235, R23, 0x10000, RZ ;  /* 0x0001000017eb7824 */ /* 0x001fc800078e00ff */
[----:B------:R-:W-:Y:S01]  /*4310*/  FMUL R235, R235, R16 ;  /* 0x00000010ebeb7220 */ /* 0x000fe20000400000 */
[----:B------:R-:W-:-:S03]  /*4320*/  ISETP.GT.AND P1, PT, R3, 0x8, P6 ;  /* 0x000000080300780c */ /* 0x000fc60003724270 */
[----:B----4-:R-:W-:Y:S02]  /*4330*/  FFMA R235, R0, R2, R235 ;  /* 0x0000000200eb7223 */ /* 0x010fe400000000eb */
[----:B------:R0:W5:Y:S01]  /*4340*/  LDL.LU R0, [R1+0x50] ;  /* 0x0000500001007983 */ /* 0x0001620000300800 */
[----:B------:R-:W-:Y:S02]  /*4350*/  BSSY B1, `(.L_x_40) ;  /* 0x0000005000017945 */ /* 0x000fe40003800000 */
[----:B------:R-:W-:-:S05]  /*4360*/  F2FP.BF16.F32.PACK_AB R235, RZ, R235 ;  /* 0x000000ebffeb723e */ /* 0x000fca00000010ff */
[----:B------:R0:W-:Y:S01]  /*4370*/  @P3 STG.E.U16 desc[UR48][R10.64+0x10], R235 ;  /* 0x000010eb0a003986 */ /* 0x0001e2000c101530 */
[----:B------:R-:W-:Y:S05]  /*4380*/  @!P1 BRA `(.L_x_41) ;  /* 0x0000000000049947 */ /* 0x000fea0003800000 */
[----:B------:R4:W5:Y:S02]  /*4390*/  LDG.E.LTC128B.U16 R23, desc[UR48][R8.64+0x12] ;  /* 0x0000123008177981 */ /* 0x000964000c1e1520 */
.L_x_41:
[----:B------:R-:W-:Y:S05]  /*43a0*/  BSYNC B1 ;  /* 0x0000000000017941 */ /* 0x000fea0003800000 */
.L_x_40:
[----:B------:R1:W-:Y:S04]  /*43b0*/  STL [R1+0x50], R4 ;  /* 0x0000500401007387 */ /* 0x0003e80000100800 */
[----:B-1----:R-:W2:Y:S01]  /*43c0*/  LDL.LU R4, [R1+0x1c] ;  /* 0x00001c0001047983 */ /* 0x002ea20000300800 */
[----:B0----5:R-:W-:-:S04]  /*43d0*/  IMAD.U32 R235, R23, 0x10000, RZ ;  /* 0x0001000017eb7824 */ /* 0x021fc800078e00ff */
[----:B------:R-:W-:Y:S01]  /*43e0*/  FMUL R235, R235, R16 ;  /* 0x00000010ebeb7220 */ /* 0x000fe20000400000 */
[----:B------:R-:W-:-:S04]  /*43f0*/  ISETP.GT.AND P4, PT, R0, 0x10, PT ;  /* 0x000000100000780c */ /* 0x000fc80003f84270 */
[----:B------:R-:W-:Y:S01]  /*4400*/  ISETP.GT.AND P2, PT, R3, RZ, P4 ;  /* 0x000000ff0300720c */ /* 0x000fe20002744270 */
[----:B--2---:R-:W-:Y:S02]  /*4410*/  FFMA R235, R4, R2, R235 ;  /* 0x0000000204eb7223 */ /* 0x004fe400000000eb */
[----:B------:R0:W5:Y:S01]  /*4420*/  LDL.LU R4, [R1+0x50] ;  /* 0x0000500001047983 */ /* 0x0001620000300800 */
[----:B------:R-:W-:Y:S02]  /*4430*/  BSSY B1, `(.L_x_42) ;  /* 0x0000005000017945 */ /* 0x000fe40003800000 */
[----:B------:R-:W-:-:S05]  /*4440*/  F2FP.BF16.F32.PACK_AB R235, RZ, R235 ;  /* 0x000000ebffeb723e */ /* 0x000fca00000010ff */
[----:B------:R0:W-:Y:S02]  /*4450*/  @P1 STG.E.U16 desc[UR48][R10.64+0x12], R235 ;  /* 0x000012eb0a001986 */ /* 0x0001e4000c101530 */
[----:B------:R-:W-:Y:S05]  /*4460*/  @!P2 BRA `(.L_x_43) ;  /* 0x000000000004a947 */ /* 0x000fea0003800000 */
[----:B-----5:R1:W5:Y:S02]  /*4470*/  LDG.E.LTC128B.U16 R23, desc[UR48][R4.64+0x20] ;  /* 0x0000203004177981 */ /* 0x020364000c1e1520 */
.L_x_43:
[----:B------:R-:W-:Y:S05]  /*4480*/  BSYNC B1 ;  /* 0x0000000000017941 */ /* 0x000fea0003800000 */
.L_x_42:
[----:B-----5:R1:W-:Y:S04]  /*4490*/  STL [R1+0x50], R4 ;  /* 0x0000500401007387 */ /* 0x0203e80000100800 */
[----:B-1----:R-:W2:Y:S01]  /*44a0*/  LDL.LU R4, [R1+0x20] ;  /* 0x0000200001047983 */ /* 0x002ea20000300800 */
[----:B0-----:R-:W-:-:S04]  /*44b0*/  IMAD.U32 R235, R23, 0x10000, RZ ;  /* 0x0001000017eb7824 */ /* 0x001fc800078e00ff */
        /* <DEDUP_REMOVED lines=10> */
.L_x_45:
[----:B------:R-:W-:Y:S05]  /*4560*/  BSYNC B1 ;  /* 0x0000000000017941 */ /* 0x000fea0003800000 */
.L_x_44:
[----:B------:R2:W-:Y:S04]  /*4570*/  STL [R1+0x50], R0 ;  /* 0x0000500001007387 */ /* 0x0005e80000100800 */
[----:B--2---:R-:W2:Y:S01]  /*4580*/  LDL.LU R0, [R1+0x24] ;  /* 0x0000240001007983 */ /* 0x004ea20000300800 */
[----:B0----5:R-:W-:-:S04]  /*4590*/  IMAD.U32 R235, R23, 0x10000, RZ ;  /* 0x0001000017eb7824 */ /* 0x021fc800078e00ff */
[----:B------:R-:W-:Y:S01]  /*45a0*/  FMUL R235, R235, R16 ;  /* 0x00000010ebeb7220 */ /* 0x000fe20000400000 */
[----:B------:R-:W-:Y:S03]  /*45b0*/  BSSY B1, `(.L_x_46) ;  /* 0x0000008000017945 */ /* 0x000fe60003800000 */
[----:B--2---:R-:W-:Y:S02]  /*45c0*/  FFMA R235, R0, R2, R235 ;  /* 0x0000000200eb7223 */ /* 0x004fe400000000eb */
[----:B------:R0:W5:Y:S03]  /*45d0*/  LDL.LU R0, [R1+0x50] ;  /* 0x0000500001007983 */ /* 0x0001660000300800 */
[----:B------:R-:W-:-:S05]  /*45e0*/  F2FP.BF16.F32.PACK_AB R235, RZ, R235 ;  /* 0x000000ebffeb723e */ /* 0x000fca00000010ff */
[----:B------:R0:W-:Y:S01]  /*45f0*/  @P1 STG.E.U16 desc[UR48][R6.64+0x22], R235 ;  /* 0x000022eb06001986 */ /* 0x0001e2000c101530 */
[----:B------:R-:W-:-:S13]  /*4600*/  ISETP.GT.AND P1, PT, R3, 0x8, P4 ;  /* 0x000000080300780c */ /* 0x000fda0002724270 */
[----:B0-----:R-:W-:Y:S05]  /*4610*/  @!P1 BRA `(.L_x_47) ;  /* 0x0000000000049947 */ /* 0x001fea0003800000 */
[----:B------:R0:W5:Y:S02]  /*4620*/  LDG.E.LTC128B.U16 R23, desc[UR48][R8.64+0x20] ;  /* 0x0000203008177981 */ /* 0x000164000c1e1520 */
.L_x_47:
[----:B------:R-:W-:Y:S05]  /*4630*/  BSYNC B1 ;  /* 0x0000000000017941 */ /* 0x000fea0003800000 */
.L_x_46:
[----:B-----5:R2:W-:Y:S04]  /*4640*/  STL [R1+0x50], R0 ;  /* 0x0000500001007387 */ /* 0x0205e80000100800 */
[----:B--2---:R-:W2:Y:S01]  /*4650*/  LDL.LU R0, [R1+0x28] ;  /* 0x0000280001007983 */ /* 0x004ea20000300800 */
[----:B------:R-:W-:-:S04]  /*4660*/  IMAD.U32 R235, R23, 0x10000, RZ ;  /* 0x0001000017eb7824 */ /* 0x000fc800078e00ff */
[----:B------:R-:W-:Y:S01]  /*4670*/  FMUL R235, R235, R16 ;  /* 0x00000010ebeb7220 */ /* 0x000fe20000400000 */
[----:B------:R-:W-:Y:S03]  /*4680*/  BSSY B1, `(.L_x_48) ;  /* 0x000000a000017945 */ /* 0x000fe60003800000 */
[----:B--2---:R-:W-:Y:S02]  /*4690*/  FFMA R235, R0, R2, R235 ;  /* 0x0000000200eb7223 */ /* 0x004fe400000000eb */
[----:B------:R2:W5:Y:S03]  /*46a0*/  LDL.LU R0, [R1+0x50] ;  /* 0x0000500001007983 */ /* 0x0005660000300800 */
[----:B------:R-:W-:Y:S01]  /*46b0*/  F2FP.BF16.F32.PACK_AB R235, RZ, R235 ;  /* 0x000000ebffeb723e */ /* 0x000fe200000010ff */
[----:B------:R2:W-:Y:S04]  /*46c0*/  STL.S16 [R1+0xc], R23 ;  /* 0x00000c1701007387 */ /* 0x0005e80000100600 */
[----:B------:R2:W-:Y:S01]  /*46d0*/  @P1 STG.E.U16 desc[UR48][R10.64+0x20], R235 ;  /* 0x000020eb0a001986 */ /* 0x0005e2000c101530 */
[----:B------:R-:W-:-:S13]  /*46e0*/  ISETP.GT.AND P1, PT, R3, 0x8, P3 ;  /* 0x000000080300780c */ /* 0x000fda0001f24270 */
[----:B--2---:R-:W-:Y:S05]  /*46f0*/  @!P1 BRA `(.L_x_49) ;  /* 0x0000000000089947 */ /* 0x004fea0003800000 */
[----:B------:R-:W2:Y:S04]  /*4700*/  LDG.E.LTC128B.U16 R23, desc[UR48][R8.64+0x22] ;  /* 0x0000223008177981 */ /* 0x000ea8000c1e1520 */
[----:B--2---:R2:W-:Y:S02]  /*4710*/  STL [R1+0xc], R23 ;  /* 0x00000c1701007387 */ /* 0x0045e40000100800 */
.L_x_49:
[----:B------:R-:W-:Y:S05]  /*4720*/  BSYNC B1 ;  /* 0x0000000000017941 */ /* 0x000fea0003800000 */
.L_x_48:
[----:B--2---:R-:W2:Y:S04]  /*4730*/  LDL R23, [R1+0xc] ;  /* 0x00000c0001177983 */ /* 0x004ea80000100800 */
[----:B------:R-:W3:Y:S04]  /*4740*/  LDL.LU R235, [R1+0x2c] ;  /* 0x00002c0001eb7983 */ /* 0x000ee80000300800 */
[----:B------:R-:W-:Y:S04]  /*4750*/  STL.64 [R1+0x60], R8 ;  /* 0x0000600801007387 */ /* 0x000fe80000100a00 */
[----:B------:R-:W-:Y:S04]  /*4760*/  STL.64 [R1+0x58], R6 ;  /* 0x0000580601007387 */ /* 0x000fe80000100a00 */
[----:B------:R1:W-:Y:S04]  /*4770*/  STL [R1+0x50], R4 ;  /* 0x0000500401007387 */ /* 0x0003e80000100800 */
[----:B-1----:R-:W4:Y:S01]  /*4780*/  LDL.LU R4, [R1+0x48] ;  /* 0x0000480001047983 */ /* 0x002f220000300800 */
[----:B--2---:R-:W-:-:S04]  /*4790*/  IMAD.U32 R23, R23, 0x10000, RZ ;  /* 0x0001000017177824 */ /* 0x004fc800078e00ff */
[----:B------:R-:W-:-:S04]  /*47a0*/  FMUL R23, R23, R16 ;  /* 0x0000001017177220 */ /* 0x000fc80000400000 */
[----:B---3--:R-:W-:-:S05]  /*47b0*/  FFMA R23, R235, R2, R23 ;  /* 0x00000002eb177223 */ /* 0x008fca0000000017 */
[----:B------:R-:W-:-:S05]  /*47c0*/  F2FP.BF16.F32.PACK_AB R23, RZ, R23 ;  /* 0x00000017ff17723e */ /* 0x000fca00000010ff */
[----:B------:R1:W-:Y:S02]  /*47d0*/  @P1 STG.E.U16 desc[UR48][R10.64+0x22], R23 ;  /* 0x000022170a001986 */ /* 0x0003e4000c101530 */
[----:B-1----:R-:W-:-:S05]  /*47e0*/  IADD3 R23, P1, R234, 0x80, RZ ;  /* 0x00000080ea177810 */ /* 0x002fca0007f3e0ff */
[----:B------:R-:W-:Y:S02]  /*47f0*/  IMAD.X R233, RZ, RZ, UR7, P1 ;  /* 0x00000007ffe97e24 */ /* 0x000fe400088e06ff */
[----:B------:R-:W-:-:S04]  /*4800*/  IMAD.WIDE.U32 R234, R23, R14, R18 ;  /* 0x0000000e17ea7225 */ /* 0x000fc800078e0012 */
[-C--:B------:R-:W-:Y:S02]  /*4810*/  IMAD R233, R233, R14.reuse, RZ ;  /* 0x0000000ee9e97224 */ /* 0x080fe400078e02ff */
[----:B------:R-:W-:-:S04]  /*4820*/  IMAD.WIDE.U32 R6, R23, R14, R236 ;  /* 0x0000000e17067225 */ /* 0x000fc800078e00ec */
[C---:B------:R-:W-:Y:S02]  /*4830*/  IMAD R233, R23.reuse, R15, R233 ;  /* 0x0000000f17e97224 */ /* 0x040fe400078e02e9 */
[----:B------:R-:W-:-:S04]  /*4840*/  IMAD.WIDE.U32 R236, R23, R14, R20 ;  /* 0x0000000e17ec7225 */ /* 0x000fc800078e0014 */
[----:B------:R-:W-:Y:S01]  /*4850*/  IMAD.IADD R15, R233, 0x1, R235 ;  /* 0x00000001e90f7824 */ /* 0x000fe200078e02eb */
[----:B0---4-:R-:W-:Y:S01]  /*4860*/  LEA R8, P1, R236, R12, 0x1 ;  /* 0x0000000cec087211 */ /* 0x011fe200078208ff */
[----:B------:R-:W-:-:S04]  /*4870*/  IMAD.MOV.U32 R14, RZ, RZ, R234 ;  /* 0x000000ffff0e7224 */ /* 0x000fc800078e00ea */
[----:B------:R-:W-:-:S04]  /*4880*/  IMAD.WIDE.U32 R234, R22, UR42, R14 ;  /* 0x0000002a16ea7c25 */ /* 0x000fc8000f8e000e */
[----:B------:R-:W-:Y:S02]  /*4890*/  IMAD.IADD R14, R237, 0x1, R233 ;  /* 0x00000001ed0e7824 */ /* 0x000fe400078e02e9 */
[----:B------:R-:W-:-:S03]  /*48a0*/  IMAD.IADD R15, R4, 0x1, R235 ;  /* 0x00000001040f7824 */ /* 0x000fc600078e02eb */
[-C--:B------:R-:W-:Y:S02]  /*48b0*/  LEA.HI.X R9, R236, R13.reuse, R14, 0x1, P1 ;  /* 0x0000000dec097211 */ /* 0x080fe400008f0c0e */
[C---:B------:R-:W-:Y:S01]  /*48c0*/  LEA R14, P1, R234.reuse, R12, 0x1 ;  /* 0x0000000cea0e7211 */ /* 0x040fe200078208ff */
[----:B------:R-:W-:Y:S02]  /*48d0*/  IMAD.IADD R20, R233, 0x1, R7 ;  /* 0x00000001e9147824 */ /* 0x000fe400078e0207 */
[----:B------:R0:W-:Y:S01]  /*48e0*/  STL.64 [R1], R8 ;  /* 0x0000000801007387 */ /* 0x0001e20000100a00 */
[----:B------:R-:W-:Y:S02]  /*48f0*/  LEA.HI.X R15, R234, R13, R15, 0x1, P1 ;  /* 0x0000000dea0f7211 */ /* 0x000fe400008f0c0f */
[----:B------:R-:W-:-:S05]  /*4900*/  IADD3 R232, P1, R232, R6, RZ ;  /* 0x00000006e8e87210 */ /* 0x000fca0007f3e0ff */
[----:B------:R-:W-:Y:S01]  /*4910*/  IMAD.X R21, R20, 0x1, R21, P1 ;  /* 0x0000000114157824 */ /* 0x000fe200008e0615 */
[----:B------:R-:W-:Y:S01]  /*4920*/  IADD3 R18, P1, R18, R6, RZ ;  /* 0x0000000612127210 */ /* 0x000fe20007f3e0ff */
[----:B0-----:R0:W5:Y:S04]  /*4930*/  LDL.LU.64 R8, [R1+0x60] ;  /* 0x0000600001087983 */ /* 0x0011680000300a00 */
[----:B------:R-:W-:Y:S01]  /*4940*/  IMAD.X R19, R19, 0x1, R20, P1 ;  /* 0x0000000113137824 */ /* 0x000fe200008e0614 */
[----:B------:R-:W2:Y:S01]  /*4950*/  LDL.LU R235, [R1+0xc] ;  /* 0x00000c0001eb7983 */ /* 0x000ea20000300800 */
[----:B------:R-:W-:-:S03]  /*4960*/  IMAD.WIDE.U32 R22, R22, UR42, R18 ;  /* 0x0000002a16167c25 */ /* 0x000fc6000f8e0012 */
[----:B------:R0:W5:Y:S01]  /*4970*/  LDL.LU.64 R6, [R1+0x58] ;  /* 0x0000580001067983 */ /* 0x0001620000300a00 */
[-C--:B------:R-:W-:Y:S01]  /*4980*/  LEA R18, P1, R232, R12.reuse, 0x1 ;  /* 0x0000000ce8127211 */ /* 0x080fe200078208ff */
[----:B------:R-:W-:Y:S02]  /*4990*/  IMAD.IADD R20, R4, 0x1, R23 ;  /* 0x0000000104147824 */ /* 0x000fe400078e0217 */
[----:B------:R0:W5:Y:S01]  /*49a0*/  LDL.LU R4, [R1+0x50] ;  /* 0x0000500001047983 */ /* 0x0001620000300800 */
[-C--:B------:R-:W-:Y:S02]  /*49b0*/  LEA.HI.X R19, R232, R13.reuse, R21, 0x1, P1 ;  /* 0x0000000de8137211 */ /* 0x080fe400008f0c15 */
[----:B------:R-:W-:Y:S02]  /*49c0*/  LEA R12, P1, R22, R12, 0x1 ;  /* 0x0000000c160c7211 */ /* 0x000fe400078208ff */
[----:B-----5:R-:W-:Y:S02]  /*49d0*/  ISETP.GT.AND P2, PT, R0, 0x18, PT ;  /* 0x000000180000780c */ /* 0x020fe40003f44270 */
[----:B------:R-:W-:-:S02]  /*49e0*/  LEA.HI.X R13, R22, R13, R20, 0x1, P1 ;  /* 0x0000000d160d7211 */ /* 0x000fc400008f0c14 */
[----:B------:R-:W-:Y:S01]  /*49f0*/  ISETP.GT.AND P1, PT, R3, RZ, P2 ;  /* 0x000000ff0300720c */ /* 0x000fe20001724270 */
[----:B------:R-:W-:Y:S01]  /*4a00*/  BSSY B1, `(.L_x_50) ;  /* 0x0000004000017945 */ /* 0x000fe20003800000 */
[----:B--2---:R-:W-:-:S11]  /*4a10*/  PRMT R20, R235, 0x7610, R20 ;  /* 0x00007610eb147816 */ /* 0x004fd60000000014 */
[----:B0-----:R-:W-:Y:S05]  /*4a20*/  @!P1 BRA `(.L_x_51) ;  /* 0x0000000000049947 */ /* 0x001fea0003800000 */
[----:B------:R0:W5:Y:S02]  /*4a30*/  LDG.E.LTC128B.U16 R20, desc[UR48][R4.64+0x30] ;  /* 0x0000303004147981 */ /* 0x000164000c1e1520 */
.L_x_51:
[----:B------:R-:W-:Y:S05]  /*4a40*/  BSYNC B1 ;  /* 0x0000000000017941 */ /* 0x000fea0003800000 */
.L_x_50:
[----:B------:R-:W2:Y:S01]  /*4a50*/  LDL.LU R22, [R1+0x30] ;  /* 0x0000300001167983 */ /* 0x000ea20000300800 */
[----:B-----5:R-:W-:Y:S01]  /*4a60*/  IMAD.U32 R21, R20, 0x10000, RZ ;  /* 0x0001000014157824 */ /* 0x020fe200078e00ff */
[----:B------:R-:W-:Y:S03]  /*4a70*/  BSSY B1, `(.L_x_52) ;  /* 0x0000009000017945 */ /* 0x000fe60003800000 */
[----:B------:R-:W-:-:S04]  /*4a80*/  FMUL R21, R21, R16 ;  /* 0x0000001015157220 */ /* 0x000fc80000400000 */
[----:B--2---:R-:W-:-:S05]  /*4a90*/  FFMA R21, R22, R2, R21 ;  /* 0x0000000216157223 */ /* 0x004fca0000000015 */
[----:B------:R-:W-:-:S05]  /*4aa0*/  F2FP.BF16.F32.PACK_AB R21, RZ, R21 ;  /* 0x00000015ff15723e */ /* 0x000fca00000010ff */
[----:B------:R1:W-:Y:S01]  /*4ab0*/  @P1 STG.E.U16 desc[UR48][R6.64+0x30], R21 ;  /* 0x0000301506001986 */ /* 0x0003e2000c101530 */
[----:B------:R-:W-:-:S04]  /*4ac0*/  ISETP.GT.AND P1, PT, R0, 0x19, PT ;  /* 0x000000190000780c */ /* 0x000fc80003f24270 */
[----:B------:R-:W-:-:S13]  /*4ad0*/  ISETP.GT.AND P5, PT, R3, RZ, P1 ;  /* 0x000000ff0300720c */ /* 0x000fda0000fa4270 */
[----:B-1----:R-:W-:Y:S05]  /*4ae0*/  @!P5 BRA `(.L_x_53) ;  /* 0x000000000004d947 */ /* 0x002fea0003800000 */
[----:B------:R1:W5:Y:S02]  /*4af0*/  LDG.E.LTC128B.U16 R20, desc[UR48][R4.64+0x32] ;  /* 0x0000323004147981 */ /* 0x000364000c1e1520 */
.L_x_53:
[----:B------:R-:W-:Y:S05]  /*4b00*/  BSYNC B1 ;  /* 0x0000000000017941 */ /* 0x000fea0003800000 */
.L_x_52:
[----:B------:R-:W2:Y:S01]  /*4b10*/  LDL.LU R22, [R1+0x34] ;  /* 0x0000340001167983 */ /* 0x000ea20000300800 */
[----:B-----5:R-:W-:Y:S01]  /*4b20*/  IMAD.U32 R21, R20, 0x10000, RZ ;  /* 0x0001000014157824 */ /* 0x020fe200078e00ff */
[----:B------:R-:W-:Y:S03]  /*4b30*/  BSSY B1, `(.L_x_54) ;  /* 0x0000008000017945 */ /* 0x000fe60003800000 */
[----:B------:R-:W-:-:S04]  /*4b40*/  FMUL R21, R21, R16 ;  /* 0x0000001015157220 */ /* 0x000fc80000400000 */
[----:B--2---:R-:W-:-:S05]  /*4b50*/  FFMA R21, R22, R2, R21 ;  /* 0x0000000216157223 */ /* 0x004fca0000000015 */
[----:B------:R-:W-:-:S05]  /*4b60*/  F2FP.BF16.F32.PACK_AB R21, RZ, R21 ;  /* 0x00000015ff15723e */ /* 0x000fca00000010ff */
[----:B------:R2:W-:Y:S01]  /*4b70*/  @P5 STG.E.U16 desc[UR48][R6.64+0x32], R21 ;  /* 0x0000321506005986 */ /* 0x0005e2000c101530 */
[----:B------:R-:W-:-:S13]  /*4b80*/  ISETP.GT.AND P5, PT, R3, 0x8, P2 ;  /* 0x000000080300780c */ /* 0x000fda00017a4270 */
[----:B--2---:R-:W-:Y:S05]  /*4b90*/  @!P5 BRA `(.L_x_55) ;  /* 0x000000000004d947 */ /* 0x004fea0003800000 */
[----:B------:R2:W5:Y:S02]  /*4ba0*/  LDG.E.LTC128B.U16 R20, desc[UR48][R8.64+0x30] ;  /* 0x0000303008147981 */ /* 0x000564000c1e1520 */
.L_x_55:
[----:B------:R-:W-:Y:S05]  /*4bb0*/  BSYNC B1 ;  /* 0x0000000000017941 */ /* 0x000fea0003800000 */
.L_x_54:
[----:B------:R-:W3:Y:S01]  /*4bc0*/  LDL.LU R22, [R1+0x38] ;  /* 0x0000380001167983 */ /* 0x000ee20000300800 */
[C---:B-----5:R-:W-:Y:S01]  /*4bd0*/  IMAD.U32 R21, R20.reuse, 0x10000, RZ ;  /* 0x0001000014157824 */ /* 0x060fe200078e00ff */
[----:B------:R-:W-:Y:S01]  /*4be0*/  BSSY B1, `(.L_x_56) ;  /* 0x0000009000017945 */ /* 0x000fe20003800000 */
[----:B------:R-:W-:Y:S02]  /*4bf0*/  PRMT R232, R20, 0x7610, R232 ;  /* 0x0000761014e87816 */ /* 0x000fe400000000e8 */
[----:B------:R-:W-:-:S04]  /*4c00*/  FMUL R21, R21, R16 ;  /* 0x0000001015157220 */ /* 0x000fc80000400000 */
[----:B---3--:R-:W-:-:S05]  /*4c10*/  FFMA R21, R22, R2, R21 ;  /* 0x0000000216157223 */ /* 0x008fca0000000015 */
[----:B------:R-:W-:-:S05]  /*4c20*/  F2FP.BF16.F32.PACK_AB R21, RZ, R21 ;  /* 0x00000015ff15723e */ /* 0x000fca00000010ff */
[----:B------:R3:W-:Y:S01]  /*4c30*/  @P5 STG.E.U16 desc[UR48][R10.64+0x30], R21 ;  /* 0x000030150a005986 */ /* 0x0007e2000c101530 */
[----:B------:R-:W-:-:S13]  /*4c40*/  ISETP.GT.AND P5, PT, R3, 0x8, P1 ;  /* 0x000000080300780c */ /* 0x000fda0000fa4270 */
[----:B---3--:R-:W-:Y:S05]  /*4c50*/  @!P5 BRA `(.L_x_57) ;  /* 0x000000000004d947 */ /* 0x008fea0003800000 */
[----:B------:R3:W5:Y:S02]  /*4c60*/  LDG.E.LTC128B.U16 R232, desc[UR48][R8.64+0x32] ;  /* 0x0000323008e87981 */ /* 0x000764000c1e1520 */
.L_x_57:
[----:B------:R-:W-:Y:S05]  /*4c70*/  BSYNC B1 ;  /* 0x0000000000017941 */ /* 0x000fea0003800000 */
.L_x_56:
[----:B------:R-:W4:Y:S04]  /*4c80*/  LDL.LU R21, [R1+0x3c] ;  /* 0x00003c0001157983 */ /* 0x000f280000300800 */
[----:B------:R-:W2:Y:S01]  /*4c90*/  LDL.LU.64 R22, [R1] ;  /* 0x0000000001167983 */ /* 0x000ea20000300a00 */
[----:B-----5:R-:W-:Y:S02]  /*4ca0*/  IMAD.U32 R20, R232, 0x10000, RZ ;  /* 0x00010000e8147824 */ /* 0x020fe400078e00ff */
[----:B------:R-:W-:Y:S02]  /*4cb0*/  IMAD.U32 R234, RZ, RZ, UR8 ;  /* 0x00000008ffea7e24 */ /* 0x000fe4000f8e00ff */
[----:B------:R-:W-:Y:S01]  /*4cc0*/  FMUL R20, R20, R16 ;  /* 0x0000001014147220 */ /* 0x000fe20000400000 */
[----:B------:R-:W-:-:S02]  /*4cd0*/  IMAD.U32 R233, RZ, RZ, UR8 ;  /* 0x00000008ffe97e24 */ /* 0x000fc4000f8e00ff */
[----:B------:R-:W-:Y:S02]  /*4ce0*/  IMAD.SHL.U32 R234, R234, 0x100, RZ ;  /* 0x00000100eaea7824 */ /* 0x000fe400078e00ff */
[----:B----4-:R-:W-:-:S05]  /*4cf0*/  FFMA R20, R21, R2, R20 ;  /* 0x0000000215147223 */ /* 0x010fca0000000014 */
[----:B------:R-:W-:-:S05]  /*4d00*/  F2FP.BF16.F32.PACK_AB R20, RZ, R20 ;  /* 0x00000014ff14723e */ /* 0x000fca00000010ff */
[----:B------:R4:W-:Y:S02]  /*4d10*/  @P5 STG.E.U16 desc[UR48][R10.64+0x32], R20 ;  /* 0x000032140a005986 */ /* 0x0009e4000c101530 */
[----:B----4-:R-:W-:-:S05]  /*4d20*/  IMAD.U32 R20, RZ, RZ, UR9 ;  /* 0x00000009ff147e24 */ /* 0x010fca000f8e00ff */
[----:B------:R-:W-:Y:S02]  /*4d30*/  SHF.L.U64.HI R233, R233, 0x8, R20 ;  /* 0x00000008e9e97819 */ /* 0x000fe40000010214 */
[----:B------:R-:W-:-:S05]  /*4d40*/  IADD3 R20, P5, R234, R6, RZ ;  /* 0x00000006ea147210 */ /* 0x000fca0007fbe0ff */
[----:B------:R-:W-:Y:S01]  /*4d50*/  IMAD.X R21, R233, 0x1, R7, P5 ;  /* 0x00000001e9157824 */ /* 0x000fe200028e0607 */
[----:B------:R-:W-:-:S13]  /*4d60*/  ISETP.GT.AND P5, PT, R3, 0x80, P0 ;  /* 0x000000800300780c */ /* 0x000fda00007a4270 */
[----:B--2---:R-:W2:Y:S01]  /*4d70*/  @P5 LDG.E.LTC128B.U16 R232, desc[UR48][R22.64] ;  /* 0x0000003016e85981 */ /* 0x004ea2000c1e1520 */
[----:B------:R-:W-:Y:S01]  /*4d80*/  BSSY B1, `(.L_x_58) ;  /* 0x000000a000017945 */ /* 0x000fe20003800000 */
[----:B--2---:R-:W-:-:S04]  /*4d90*/  IMAD.U32 R22, R232, 0x10000, RZ ;  /* 0x00010000e8167824 */ /* 0x004fc800078e00ff */
[----:B------:R-:W-:-:S04]  /*4da0*/  FMUL R22, R22, R16 ;  /* 0x0000001016167220 */ /* 0x000fc80000400000 */
[----:B------:R-:W-:-:S05]  /*4db0*/  FFMA R22, R216, R2, R22 ;  /* 0x00000002d8167223 */ /* 0x000fca0000000016 */
[----:B------:R-:W-:-:S05]  /*4dc0*/  F2FP.BF16.F32.PACK_AB R22, RZ, R22 ;  /* 0x00000016ff16723e */ /* 0x000fca00000010ff */
[----:B------:R2:W-:Y:S01]  /*4dd0*/  @P5 STG.E.U16 desc[UR48][R20.64], R22 ;  /* 0x0000001614005986 */ /* 0x0005e2000c101530 */
[----:B------:R-:W-:-:S04]  /*4de0*/  LOP3.LUT P5, RZ, R17, 0x4, RZ, 0xc0, !PT ;  /* 0x0000000411ff7812 */ /* 0x000fc800078ac0ff */
[----:B------:R-:W-:-:S13]  /*4df0*/  ISETP.GT.AND P5, PT, R3, 0x80, P5 ;  /* 0x000000800300780c */ /* 0x000fda0002fa4270 */
[----:B--2---:R-:W-:Y:S05]  /*4e00*/  @!P5 BRA `(.L_x_59) ;  /* 0x000000000004d947 */ /* 0x004fea0003800000 */
[----:B------:R2:W5:Y:S02]  /*4e10*/  LDG.E.LTC128B.U16 R232, desc[UR48][R14.64+0x2] ;  /* 0x000002300ee87981 */ /* 0x000564000c1e1520 */
.L_x_59:
[----:B------:R-:W-:Y:S05]  /*4e20*/  BSYNC B1 ;  /* 0x0000000000017941 */ /* 0x000fea0003800000 */
.L_x_58:
[----:B-----5:R-:W-:-:S04]  /*4e30*/  IMAD.U32 R22, R232, 0x10000, RZ ;  /* 0x00010000e8167824 */ /* 0x020fc800078e00ff */
[----:B------:R-:W-:-:S04]  /*4e40*/  FMUL R22, R22, R16 ;  /* 0x0000001016167220 */ /* 0x000fc80000400000 */
[----:B------:R-:W-:Y:S02]  /*4e50*/  FFMA R22, R217, R2, R22 ;  /* 0x00000002d9167223 */ /* 0x000fe40000000016 */
[----:B------:R-:W4:Y:S01]  /*4e60*/  LDL R217, [R1+0x8] ;  /* 0x0000080001d97983 */ /* 0x000f220000100800 */
[----:B------:R-:W-:Y:S01]  /*4e70*/  ISETP.GT.AND P0, PT, R3, 0x88, P0 ;  /* 0x000000880300780c */ /* 0x000fe20000704270 */
[----:B------:R-:W-:Y:S01]  /*4e80*/  IMAD.U32 R23, RZ, RZ, UR8 ;  /* 0x00000008ff177e24 */ /* 0x000fe2000f8e00ff */
[----:B------:R-:W-:Y:S01]  /*4e90*/  F2FP.BF16.F32.PACK_AB R22, RZ, R22 ;  /* 0x00000016ff16723e */ /* 0x000fe200000010ff */
[----:B------:R-:W-:Y:S02]  /*4ea0*/  BSSY B1, `(.L_x_60) ;  /* 0x0000007000017945 */ /* 0x000fe40003800000 */
[----:B------:R-:W-:Y:S02]  /*4eb0*/  IMAD.SHL.U32 R23, R23, 0x10, RZ ;  /* 0x0000001017177824 */ /* 0x000fe400078e00ff */
[----:B------:R0:W-:Y:S03]  /*4ec0*/  @P5 STG.E.U16 desc[UR48][R20.64+0x2], R22 ;  /* 0x0000021614005986 */ /* 0x0001e6000c101530 */
[----:B0-----:R-:W-:-:S05]  /*4ed0*/  IADD3 R22, P5, R20, R23, RZ ;  /* 0x0000001714167210 */ /* 0x001fca0007fbe0ff */
[----:B----4-:R-:W-:Y:S01]  /*4ee0*/  IMAD.X R23, R21, 0x1, R217, P5 ;  /* 0x0000000115177824 */ /* 0x010fe200028e06d9 */
[----:B------:R-:W-:Y:S07]  /*4ef0*/  @!P0 BRA `(.L_x_61) ;  /* 0x0000000000048947 */ /* 0x000fee0003800000 */
[----:B------:R0:W5:Y:S02]  /*4f00*/  LDG.E.LTC128B.U16 R232, desc[UR48][R18.64] ;  /* 0x0000003012e87981 */ /* 0x000164000c1e1520 */
.L_x_61:
[----:B------:R-:W-:Y:S05]  /*4f10*/  BSYNC B1 ;  /* 0x0000000000017941 */ /* 0x000fea0003800000 */
.L_x_60:
[----:B0----5:R-:W-:Y:S01]  /*4f20*/  IMAD.U32 R19, R232, 0x10000, RZ ;  /* 0x00010000e8137824 */ /* 0x021fe200078e00ff */
[----:B------:R-:W-:Y:S01]  /*4f30*/  LOP3.LUT P5, RZ, R17, 0x4, RZ, 0xc0, !PT ;  /* 0x0000000411ff7812 */ /* 0x000fe200078ac0ff */
[----:B------:R-:W-:Y:S02]  /*4f40*/  BSSY B1, `(.L_x_62) ;  /* 0x0000008000017945 */ /* 0x000fe40003800000 */
[----:B------:R-:W-:-:S04]  /*4f50*/  FMUL R19, R19, R16 ;  /* 0x0000001013137220 */ /* 0x000fc80000400000 */
[----:B------:R-:W-:-:S05]  /*4f60*/  FFMA R19, R218, R2, R19 ;  /* 0x00000002da137223 */ /* 0x000fca0000000013 */
[----:B------:R-:W-:-:S05]  /*4f70*/  F2FP.BF16.F32.PACK_AB R19, RZ, R19 ;  /* 0x00000013ff13723e */ /* 0x000fca00000010ff */
[----:B------:R0:W-:Y:S01]  /*4f80*/  @P0 STG.E.U16 desc[UR48][R22.64], R19 ;  /* 0x0000001316000986 */ /* 0x0001e2000c101530 */
[----:B------:R-:W-:-:S13]  /*4f90*/  ISETP.GT.AND P0, PT, R3, 0x88, P5 ;  /* 0x000000880300780c */ /* 0x000fda0002f04270 */
[----:B0-----:R-:W-:Y:S05]  /*4fa0*/  @!P0 BRA `(.L_x_63) ;  /* 0x0000000000048947 */ /* 0x001fea0003800000 */
[----:B------:R0:W5:Y:S02]  /*4fb0*/  LDG.E.LTC128B.U16 R232, desc[UR48][R12.64+0x2] ;  /* 0x000002300ce87981 */ /* 0x000164000c1e1520 */
.L_x_63:
[----:B------:R-:W-:Y:S05]  /*4fc0*/  BSYNC B1 ;  /* 0x0000000000017941 */ /* 0x000fea0003800000 */
.L_x_62:
[----:B-----5:R-:W-:Y:S01]  /*4fd0*/  IMAD.U32 R19, R232, 0x10000, RZ ;  /* 0x00010000e8137824 */ /* 0x020fe200078e00ff */
[----:B------:R-:W-:Y:S01]  /*4fe0*/  LOP3.LUT P5, RZ, R17, 0x2, RZ, 0xc0, !PT ;  /* 0x0000000211ff7812 */ /* 0x000fe200078ac0ff */
[----:B------:R-:W-:Y:S02]  /*4ff0*/  BSSY B1, `(.L_x_64) ;  /* 0x000000b000017945 */ /* 0x000fe40003800000 */
[----:B------:R-:W-:Y:S01]  /*5000*/  FMUL R18, R19, R16 ;  /* 0x0000001013127220 */ /* 0x000fe20000400000 */
[----:B------:R-:W-:-:S03]  /*5010*/  @P0 IMAD.MOV.U32 R19, RZ, RZ, R23 ;  /* 0x000000ffff130224 */ /* 0x000fc600078e0017 */
[----:B------:R-:W-:-:S05]  /*5020*/  FFMA R18, R219, R2, R18 ;  /* 0x00000002db127223 */ /* 0x000fca0000000012 */
[----:B------:R-:W-:-:S04]  /*5030*/  F2FP.BF16.F32.PACK_AB R18, RZ, R18 ;  /* 0x00000012ff12723e */ /* 0x000fc800000010ff */
[----:B------:R-:W-:Y:S01]  /*5040*/  PRMT R216, R18, 0x7610, R216 ;  /* 0x0000761012d87816 */ /* 0x000fe200000000d8 */
[----:B------:R-:W-:-:S05]  /*5050*/  @P0 IMAD.MOV.U32 R18, RZ, RZ, R22 ;  /* 0x000000ffff120224 */ /* 0x000fca00078e0016 */
[----:B------:R4:W-:Y:S01]  /*5060*/  @P0 STG.E.U16 desc[UR48][R18.64+0x2], R216 ;  /* 0x000002d812000986 */ /* 0x0009e2000c101530 */
[----:B------:R-:W-:-:S13]  /*5070*/  ISETP.GT.AND P0, PT, R3, 0x80, P5 ;  /* 0x000000800300780c */ /* 0x000fda0002f04270 */
[----:B----4-:R-:W-:Y:S05]  /*5080*/  @!P0 BRA `(.L_x_65) ;  /* 0x0000000000048947 */ /* 0x010fea0003800000 */
[----:B------:R4:W5:Y:S02]  /*5090*/  LDG.E.LTC128B.U16 R232, desc[UR48][R14.64+0x10] ;  /* 0x000010300ee87981 */ /* 0x000964000c1e1520 */
.L_x_65:
[----:B------:R-:W-:Y:S05]  /*50a0*/  BSYNC B1 ;  /* 0x0000000000017941 */ /* 0x000fea0003800000 */
.L_x_64:
[----:B-----5:R-:W-:Y:S01]  /*50b0*/  IMAD.U32 R19, R232, 0x10000, RZ ;  /* 0x00010000e8137824 */ /* 0x020fe200078e00ff */
[----:B------:R-:W-:Y:S01]  /*50c0*/  BSSY B1, `(.L_x_66) ;  /* 0x000000b000017945 */ /* 0x000fe20003800000 */
[----:B------:R-:W-:Y:S02]  /*50d0*/  @P0 IMAD.MOV.U32 R18, RZ, RZ, R20 ;  /* 0x000000ffff120224 */ /* 0x000fe400078e0014 */
[----:B------:R-:W-:-:S04]  /*50e0*/  FMUL R19, R19, R16 ;  /* 0x0000001013137220 */ /* 0x000fc80000400000 */
[----:B------:R-:W-:-:S05]  /*50f0*/  FFMA R19, R220, R2, R19 ;  /* 0x00000002dc137223 */ /* 0x000fca0000000013 */
[----:B------:R-:W-:-:S04]  /*5100*/  F2FP.BF16.F32.PACK_AB R19, RZ, R19 ;  /* 0x00000013ff13723e */ /* 0x000fc800000010ff */
[----:B------:R-:W-:Y:S01]  /*5110*/  PRMT R216, R19, 0x7610, R216 ;  /* 0x0000761013d87816 */ /* 0x000fe200000000d8 */
[----:B------:R-:W-:-:S05]  /*5120*/  @P0 IMAD.MOV.U32 R19, RZ, RZ, R21 ;  /* 0x000000ffff130224 */ /* 0x000fca00078e0015 */
[----:B------:R0:W-:Y:S01]  /*5130*/  @P0 STG.E.U16 desc[UR48][R18.64+0x10], R216 ;  /* 0x000010d812000986 */ /* 0x0001e2000c101530 */
[----:B------:R-:W-:-:S13]  /*5140*/  ISETP.GT.AND P0, PT, R3, 0x80, P6 ;  /* 0x000000800300780c */ /* 0x000fda0003704270 */
[----:B0-----:R-:W-:Y:S05]  /*5150*/  @!P0 BRA `(.L_x_67) ;  /* 0x0000000000048947 */ /* 0x001fea0003800000 */
[----:B------:R0:W5:Y:S02]  /*5160*/  LDG.E.LTC128B.U16 R232, desc[UR48][R14.64+0x12] ;  /* 0x000012300ee87981 */ /* 0x000164000c1e1520 */
.L_x_67:
[----:B------:R-:W-:Y:S05]  /*5170*/  BSYNC B1 ;  /* 0x0000000000017941 */ /* 0x000fea0003800000 */
.L_x_66:
[----:B-----5:R-:W-:Y:S01]  /*5180*/  IMAD.U32 R19, R232, 0x10000, RZ ;  /* 0x00010000e8137824 */ /* 0x020fe200078e00ff */
[----:B------:R-:W-:Y:S01]  /*5190*/  ISETP.GT.AND P5, PT, R3, 0x88, P5 ;  /* 0x000000880300780c */ /* 0x000fe20002fa4270 */
        /* <DEDUP_REMOVED lines=8> */
[----:B------:R-:W-:Y:S05]  /*5220*/  @!P5 BRA `(.L_x_69) ;  /* 0x000000000004d947 */ /* 0x000fea0003800000 */
[----:B------:R0:W5:Y:S02]  /*5230*/  LDG.E.LTC128B.U16 R232, desc[UR48][R12.64+0x10] ;  /* 0x000010300ce87981 */ /* 0x000164000c1e1520 */
.L_x_69:
[----:B------:R-:W-:Y:S05]  /*5240*/  BSYNC B1 ;  /* 0x0000000000017941 */ /* 0x000fea0003800000 */
.L_x_68:
[----:B0----5:R-:W-:Y:S01]  /*5250*/  IMAD.U32 R19, R232, 0x10000, RZ ;  /* 0x00010000e8137824 */ /* 0x021fe200078e00ff */
[----:B------:R-:W-:Y:S01]  /*5260*/  ISETP.GT.AND P0, PT, R3, 0x88, P6 ;  /* 0x000000880300780c */ /* 0x000fe20003704270 */
[----:B------:R-:W-:Y:S01]  /*5270*/  @P5 IMAD.MOV.U32 R18, RZ, RZ, R22 ;  /* 0x000000ffff125224 */ /* 0x000fe200078e0016 */
[----:B------:R-:W-:Y:S01]  /*5280*/  BSSY B1, `(.L_x_70) ;  /* 0x0000009000017945 */ /* 0x000fe20003800000 */
[----:B------:R-:W-:-:S04]  /*5290*/  FMUL R19, R19, R16 ;  /* 0x0000001013137220 */ /* 0x000fc80000400000 */
[----:B------:R-:W-:-:S05]  /*52a0*/  FFMA R19, R222, R2, R19 ;  /* 0x00000002de137223 */ /* 0x000fca0000000013 */
[----:B------:R-:W-:-:S04]  /*52b0*/  F2FP.BF16.F32.PACK_AB R19, RZ, R19 ;  /* 0x00000013ff13723e */ /* 0x000fc800000010ff */
[----:B------:R-:W-:Y:S01]  /*52c0*/  PRMT R216, R19, 0x7610, R216 ;  /* 0x0000761013d87816 */ /* 0x000fe200000000d8 */
[----:B------:R-:W-:-:S05]  /*52d0*/  @P5 IMAD.MOV.U32 R19, RZ, RZ, R23 ;  /* 0x000000ffff135224 */ /* 0x000fca00078e0017 */
[----:B------:R0:W-:Y:S01]  /*52e0*/  @P5 STG.E.U16 desc[UR48][R18.64+0x10], R216 ;  /* 0x000010d812005986 */ /* 0x0001e2000c101530 */
[----:B------:R-:W-:Y:S05]  /*52f0*/  @!P0 BRA `(.L_x_71) ;  /* 0x0000000000048947 */ /* 0x000fea0003800000 */
[----:B------:R0:W5:Y:S02]  /*5300*/  LDG.E.LTC128B.U16 R232, desc[UR48][R12.64+0x12] ;  /* 0x000012300ce87981 */ /* 0x000164000c1e1520 */
.L_x_71:
[----:B------:R-:W-:Y:S05]  /*5310*/  BSYNC B1 ;  /* 0x0000000000017941 */ /* 0x000fea0003800000 */
.L_x_70:
[----:B0----5:R-:W-:Y:S01]  /*5320*/  IMAD.U32 R19, R232, 0x10000, RZ ;  /* 0x00010000e8137824 */ /* 0x021fe200078e00ff */
        /* <DEDUP_REMOVED lines=11> */
.L_x_73:
[----:B------:R-:W-:Y:S05]  /*53e0*/  BSYNC B1 ;  /* 0x0000000000017941 */ /* 0x000fea0003800000 */
.L_x_72:
        /* <DEDUP_REMOVED lines=12> */
.L_x_75:
[----:B------:R-:W-:Y:S05]  /*54b0*/  BSYNC B1 ;  /* 0x0000000000017941 */ /* 0x000fea0003800000 */
.L_x_74:
        /* <DEDUP_REMOVED lines=12> */
.L_x_77:
[----:B------:R-:W-:Y:S05]  /*5580*/  BSYNC B1 ;  /* 0x0000000000017941 */ /* 0x000fea0003800000 */
.L_x_76:
        /* <DEDUP_REMOVED lines=12> */
.L_x_79:
[----:B------:R-:W-:Y:S05]  /*5650*/  BSYNC B1 ;  /* 0x0000000000017941 */ /* 0x000fea0003800000 */
.L_x_78:
        /* <DEDUP_REMOVED lines=12> */
.L_x_81:
[----:B------:R-:W-:Y:S05]  /*5720*/  BSYNC B1 ;  /* 0x0000000000017941 */ /* 0x000fea0003800000 */
.L_x_80:
        /* <DEDUP_REMOVED lines=12> */
.L_x_83:
[----:B------:R-:W-:Y:S05]  /*57f0*/  BSYNC B1 ;  /* 0x0000000000017941 */ /* 0x000fea0003800000 */
.L_x_82:
        /* <DEDUP_REMOVED lines=12> */
.L_x_85:
[----:B------:R-:W-:Y:S05]  /*58c0*/  BSYNC B1 ;  /* 0x0000000000017941 */ /* 0x000fea0003800000 */
.L_x_84:
        /* <DEDUP_REMOVED lines=12> */
.L_x_87:
[----:B------:R-:W-:Y:S05]  /*5990*/  BSYNC B1 ;  /* 0x0000000000017941 */ /* 0x000fea0003800000 */
.L_x_86:
[----:B0----5:R-:W-:Y:S01]  /*59a0*/  IMAD.U32 R19, R232, 0x10000, RZ ;  /* 0x00010000e8137824 */ /* 0x021fe200078e00ff */
[----:B------:R-:W-:Y:S01]  /*59b0*/  ISETP.GT.AND P3, PT, R0, 0x20, PT ;  /* 0x000000200000780c */ /* 0x000fe20003f64270 */
[----:B------:R-:W-:Y:S02]  /*59c0*/  BSSY B1, `(.L_x_88) ;  /* 0x0000009000017945 */ /* 0x000fe40003800000 */
[----:B------:R-:W-:Y:S01]  /*59d0*/  FMUL R18, R19, R16 ;  /* 0x0000001013127220 */ /* 0x000fe20000400000 */
[----:B------:R-:W-:Y:S02]  /*59e0*/  ISETP.GT.AND P0, PT, R3, RZ, P3 ;  /* 0x000000ff0300720c */ /* 0x000fe40001f04270 */
[----:B------:R-:W-:Y:S01]  /*59f0*/  P2R R216, PR, RZ, 0x8 ;  /* 0x00000008ffd87803 */ /* 0x000fe20000000000 */
[----:B------:R-:W-:-:S05]  /*5a00*/  FFMA R18, R231, R2, R18 ;  /* 0x00000002e7127223 */ /* 0x000fca0000000012 */
[----:B------:R-:W-:-:S05]  /*5a10*/  F2FP.BF16.F32.PACK_AB R18, RZ, R18 ;  /* 0x00000012ff12723e */ /* 0x000fca00000010ff */
[----:B------:R0:W-:Y:S01]  /*5a20*/  @P1 STG.E.U16 desc[UR48][R22.64+0x32], R18 ;  /* 0x0000321216001986 */ /* 0x0001e2000c101530 */
[----:B------:R-:W-:Y:S05]  /*5a30*/  @!P0 BRA `(.L_x_89) ;  /* 0x0000000000048947 */ /* 0x000fea0003800000 */
[----:B------:R0:W5:Y:S02]  /*5a40*/  LDG.E.LTC128B.U16 R232, desc[UR48][R4.64+0x40] ;  /* 0x0000403004e87981 */ /* 0x000164000c1e1520 */
.L_x_89:
[----:B------:R-:W-:Y:S05]  /*5a50*/  BSYNC B1 ;  /* 0x0000000000017941 */ /* 0x000fea0003800000 */
.L_x_88:
[----:B-----5:R-:W-:Y:S01]  /*5a60*/  IMAD.U32 R19, R232, 0x10000, RZ ;  /* 0x00010000e8137824 */ /* 0x020fe200078e00ff */
[----:B------:R-:W-:Y:S01]  /*5a70*/  ISETP.GT.AND P2, PT, R0, 0x21, PT ;  /* 0x000000210000780c */ /* 0x000fe20003f44270 */
[----:B------:R-:W-:Y:S02]  /*5a80*/  BSSY B1, `(.L_x_90) ;  /* 0x0000009000017945 */ /* 0x000fe40003800000 */
[----:B------:R-:W-:Y:S01]  /*5a90*/  FMUL R19, R19, R16 ;  /* 0x0000001013137220 */ /* 0x000fe20000400000 */
[----:B------:R-:W-:Y:S02]  /*5aa0*/  ISETP.GT.AND P1, PT, R3, RZ, P2 ;  /* 0x000000ff0300720c */ /* 0x000fe40001724270 */
[----:B0-----:R-:W-:Y:S01]  /*5ab0*/  P2R R22, PR, RZ, 0x4 ;  /* 0x00000004ff167803 */ /* 0x001fe20000000000 */
[----:B------:R-:W-:-:S05]  /*5ac0*/  FFMA R19, R200, R2, R19 ;  /* 0x00000002c8137223 */ /* 0x000fca0000000013 */
[----:B------:R-:W-:-:S05]  /*5ad0*/  F2FP.BF16.F32.PACK_AB R19, RZ, R19 ;  /* 0x00000013ff13723e */ /* 0x000fca00000010ff */
[----:B------:R0:W-:Y:S01]  /*5ae0*/  @P0 STG.E.U16 desc[UR48][R6.64+0x40], R19 ;  /* 0x0000401306000986 */ /* 0x0001e2000c101530 */
[----:B------:R-:W-:Y:S05]  /*5af0*/  @!P1 BRA `(.L_x_91) ;  /* 0x0000000000049947 */ /* 0x000fea0003800000 */
[----:B------:R0:W5:Y:S02]  /*5b00*/  LDG.E.LTC128B.U16 R232, desc[UR48][R4.64+0x42] ;  /* 0x0000423004e87981 */ /* 0x000164000c1e1520 */
.L_x_91:
[----:B------:R-:W-:Y:S05]  /*5b10*/  BSYNC B1 ;  /* 0x0000000000017941 */ /* 0x000fea0003800000 */
.L_x_90:
[----:B0----5:R-:W-:Y:S01]  /*5b20*/  IMAD.U32 R19, R232, 0x10000, RZ ;  /* 0x00010000e8137824 */ /* 0x021fe200078e00ff */
[----:B------:R-:W-:Y:S01]  /*5b30*/  ISETP.GT.AND P0, PT, R3, 0x8, P3 ;  /* 0x000000080300780c */ /* 0x000fe20001f04270 */
[----:B------:R-:W-:Y:S02]  /*5b40*/  BSSY B1, `(.L_x_92) ;  /* 0x0000007000017945 */ /* 0x000fe40003800000 */
[----:B------:R-:W-:-:S04]  /*5b50*/  FMUL R18, R19, R16 ;  /* 0x0000001013127220 */ /* 0x000fc80000400000 */
[----:B------:R-:W-:-:S05]  /*5b60*/  FFMA R18, R201, R2, R18 ;  /* 0x00000002c9127223 */ /* 0x000fca0000000012 */
[----:B------:R-:W-:-:S05]  /*5b70*/  F2FP.BF16.F32.PACK_AB R18, RZ, R18 ;  /* 0x00000012ff12723e */ /* 0x000fca00000010ff */
[----:B------:R0:W-:Y:S01]  /*5b80*/  @P1 STG.E.U16 desc[UR48][R6.64+0x42], R18 ;  /* 0x0000421206001986 */ /* 0x0001e2000c101530 */
[----:B------:R-:W-:Y:S05]  /*5b90*/  @!P0 BRA `(.L_x_93) ;  /* 0x0000000000048947 */ /* 0x000fea0003800000 */
[----:B------:R0:W5:Y:S02]  /*5ba0*/  LDG.E.LTC128B.U16 R232, desc[UR48][R8.64+0x40] ;  /* 0x0000403008e87981 */ /* 0x000164000c1e1520 */
.L_x_93:
[----:B------:R-:W-:Y:S05]  /*5bb0*/  BSYNC B1 ;  /* 0x0000000000017941 */ /* 0x000fea0003800000 */
.L_x_92:
[----:B-----5:R-:W-:Y:S01]  /*5bc0*/  IMAD.U32 R19, R232, 0x10000, RZ ;  /* 0x00010000e8137824 */ /* 0x020fe200078e00ff */
        /* <DEDUP_REMOVED lines=8> */
.L_x_95:
[----:B------:R-:W-:Y:S05]  /*5c50*/  BSYNC B1 ;  /* 0x0000000000017941 */ /* 0x000fea0003800000 */
.L_x_94:
[----:B0----5:R-:W-:Y:S01]  /*5c60*/  IMAD.U32 R19, R232, 0x10000, RZ ;  /* 0x00010000e8137824 */ /* 0x021fe200078e00ff */
[----:B------:R-:W-:Y:S01]  /*5c70*/  ISETP.GT.AND P6, PT, R0, 0x28, PT ;  /* 0x000000280000780c */ /* 0x000fe20003fc4270 */
[----:B------:R-:W-:Y:S02]  /*5c80*/  BSSY B1, `(.L_x_96) ;  /* 0x0000008000017945 */ /* 0x000fe40003800000 */
[----:B------:R-:W-:Y:S01]  /*5c90*/  FMUL R18, R19, R16 ;  /* 0x0000001013127220 */ /* 0x000fe20000400000 */
[----:B------:R-:W-:-:S03]  /*5ca0*/  ISETP.GT.AND P0, PT, R3, RZ, P6 ;  /* 0x000000ff0300720c */ /* 0x000fc60003704270 */
[----:B------:R-:W-:-:S05]  /*5cb0*/  FFMA R18, R203, R2, R18 ;  /* 0x00000002cb127223 */ /* 0x000fca0000000012 */
[----:B------:R-:W-:-:S05]  /*5cc0*/  F2FP.BF16.F32.PACK_AB R18, RZ, R18 ;  /* 0x00000012ff12723e */ /* 0x000fca00000010ff */
[----:B------:R0:W-:Y:S01]  /*5cd0*/  @P1 STG.E.U16 desc[UR48][R10.64+0x42], R18 ;  /* 0x000042120a001986 */ /* 0x0001e2000c101530 */
[----:B------:R-:W-:Y:S05]  /*5ce0*/  @!P0 BRA `(.L_x_97) ;  /* 0x0000000000048947 */ /* 0x000fea0003800000 */
[----:B------:R0:W5:Y:S02]  /*5cf0*/  LDG.E.LTC128B.U16 R232, desc[UR48][R4.64+0x50] ;  /* 0x0000503004e87981 */ /* 0x000164000c1e1520 */
.L_x_97:
[----:B------:R-:W-:Y:S05]  /*5d00*/  BSYNC B1 ;  /* 0x0000000000017941 */ /* 0x000fea0003800000 */
.L_x_96:
[----:B-----5:R-:W-:Y:S01]  /*5d10*/  IMAD.U32 R19, R232, 0x10000, RZ ;  /* 0x00010000e8137824 */ /* 0x020fe200078e00ff */
        /* <DEDUP_REMOVED lines=9> */
.L_x_99:
[----:B------:R-:W-:Y:S05]  /*5db0*/  BSYNC B1 ;  /* 0x0000000000017941 */ /* 0x000fea0003800000 */
.L_x_98:
        /* <DEDUP_REMOVED lines=9> */
.L_x_101:
[----:B------:R-:W-:Y:S05]  /*5e50*/  BSYNC B1 ;  /* 0x0000000000017941 */ /* 0x000fea0003800000 */
.L_x_100:
        /* <DEDUP_REMOVED lines=9> */
.L_x_103:
[----:B------:R-:W-:Y:S05]  /*5ef0*/  BSYNC B1 ;  /* 0x0000000000017941 */ /* 0x000fea0003800000 */
.L_x_102:
[----:B0----5:R-:W-:Y:S01]  /*5f00*/  IMAD.U32 R19, R232, 0x10000, RZ ;  /* 0x00010000e8137824 */ /* 0x021fe200078e00ff */
[----:B------:R-:W-:Y:S01]  /*5f10*/  ISETP.GT.AND P3, PT, R0, 0x30, PT ;  /* 0x000000300000780c */ /* 0x000fe20003f64270 */
[----:B------:R-:W-:Y:S01]  /*5f20*/  IMAD.U32 R23, RZ, RZ, UR8 ;  /* 0x00000008ff177e24 */ /* 0x000fe2000f8e00ff */
[----:B------:R-:W-:Y:S01]  /*5f30*/  BSSY B1, `(.L_x_104) ;  /* 0x000000b000017945 */ /* 0x000fe20003800000 */
[----:B------:R-:W-:Y:S02]  /*5f40*/  FMUL R18, R19, R16 ;  /* 0x0000001013127220 */ /* 0x000fe40000400000 */
[----:B------:R-:W-:Y:S02]  /*5f50*/  IMAD.SHL.U32 R23, R23, 0x10, RZ ;  /* 0x0000001017177824 */ /* 0x000fe400078e00ff */
[----:B------:R-:W-:-:S03]  /*5f60*/  FFMA R18, R207, R2, R18 ;  /* 0x00000002cf127223 */ /* 0x000fc60000000012 */
[----:B------:R-:W-:Y:S02]  /*5f70*/  IADD3 R234, P0, P2, R23, R6, R234 ;  /* 0x0000000617ea7210 */ /* 0x000fe40007a1e0ea */
[----:B------:R-:W-:Y:S02]  /*5f80*/  F2FP.BF16.F32.PACK_AB R18, RZ, R18 ;  /* 0x00000012ff12723e */ /* 0x000fe400000010ff */
[----:B------:R-:W-:Y:S02]  /*5f90*/  IADD3.X R235, R217, R7, R233, P0, P2 ;  /* 0x00000007d9eb7210 */ /* 0x000fe400007e44e9 */
[----:B------:R-:W-:Y:S01]  /*5fa0*/  ISETP.GT.AND P0, PT, R3, RZ, P3 ;  /* 0x000000ff0300720c */ /* 0x000fe20001f04270 */
[----:B------:R0:W-:-:S12]  /*5fb0*/  @P1 STG.E.U16 desc[UR48][R10.64+0x52], R18 ;  /* 0x000052120a001986 */ /* 0x0001d8000c101530 */
[----:B0-----:R-:W-:Y:S05]  /*5fc0*/  @!P0 BRA `(.L_x_105) ;  /* 0x0000000000048947 */ /* 0x001fea0003800000 */
[----:B------:R0:W5:Y:S02]  /*5fd0*/  LDG.E.LTC128B.U16 R232, desc[UR48][R4.64+0x60] ;  /* 0x0000603004e87981 */ /* 0x000164000c1e1520 */
.L_x_105:
[----:B------:R-:W-:Y:S05]  /*5fe0*/  BSYNC B1 ;  /* 0x0000000000017941 */ /* 0x000fea0003800000 */
.L_x_104:
[----:B-----5:R-:W-:Y:S01]  /*5ff0*/  IMAD.U32 R19, R232, 0x10000, RZ ;  /* 0x00010000e8137824 */ /* 0x020fe200078e00ff */
[----:B------:R-:W-:Y:S01]  /*6000*/  ISETP.GT.AND P2, PT, R0, 0x31, PT ;  /* 0x000000310000780c */ /* 0x000fe20003f44270 */
[----:B------:R-:W-:Y:S02]  /*6010*/  BSSY B1, `(.L_x_106) ;  /* 0x0000008000017945 */ /* 0x000fe40003800000 */
[----:B------:R-:W-:-:S04]  /*6020*/  FMUL R19, R19, R16 ;  /* 0x0000001013137220 */ /* 0x000fc80000400000 */
[----:B------:R-:W-:-:S05]  /*6030*/  FFMA R19, R208, R2, R19 ;  /* 0x00000002d0137223 */ /* 0x000fca0000000013 */
[----:B------:R-:W-:-:S05]  /*6040*/  F2FP.BF16.F32.PACK_AB R19, RZ, R19 ;  /* 0x00000013ff13723e */ /* 0x000fca00000010ff */
[----:B------:R0:W-:Y:S01]  /*6050*/  @P0 STG.E.U16 desc[UR48][R6.64+0x60], R19 ;  /* 0x0000601306000986 */ /* 0x0001e2000c101530 */
[----:B------:R-:W-:-:S13]  /*6060*/  ISETP.GT.AND P0, PT, R3, RZ, P2 ;  /* 0x000000ff0300720c */ /* 0x000fda0001704270 */
[----:B0-----:R-:W-:Y:S05]  /*6070*/  @!P0 BRA `(.L_x_107) ;  /* 0x0000000000048947 */ /* 0x001fea0003800000 */
[----:B------:R0:W5:Y:S02]  /*6080*/  LDG.E.LTC128B.U16 R232, desc[UR48][R4.64+0x62] ;  /* 0x0000623004e87981 */ /* 0x000164000c1e1520 */
.L_x_107:
[----:B------:R-:W-:Y:S05]  /*6090*/  BSYNC B1 ;  /* 0x0000000000017941 */ /* 0x000fea0003800000 */
.L_x_106:
[----:B-----5:R-:W-:Y:S01]  /*60a0*/  IMAD.U32 R19, R232, 0x10000, RZ ;  /* 0x00010000e8137824 */ /* 0x020fe200078e00ff */
[----:B------:R-:W-:Y:S03]  /*60b0*/  BSSY B1, `(.L_x_108) ;  /* 0x0000008000017945 */ /* 0x000fe60003800000 */
[----:B------:R-:W-:-:S04]  /*60c0*/  FMUL R18, R19, R16 ;  /* 0x0000001013127220 */ /* 0x000fc80000400000 */
[----:B------:R-:W-:-:S05]  /*60d0*/  FFMA R18, R209, R2, R18 ;  /* 0x00000002d1127223 */ /* 0x000fca0000000012 */
[----:B------:R-:W-:-:S05]  /*60e0*/  F2FP.BF16.F32.PACK_AB R18, RZ, R18 ;  /* 0x00000012ff12723e */ /* 0x000fca00000010ff */
[----:B------:R0:W-:Y:S01]  /*60f0*/  @P0 STG.E.U16 desc[UR48][R6.64+0x62], R18 ;  /* 0x0000621206000986 */ /* 0x0001e2000c101530 */
[----:B------:R-:W-:-:S13]  /*6100*/  ISETP.GT.AND P0, PT, R3, 0x8, P3 ;  /* 0x000000080300780c */ /* 0x000fda0001f04270 */
[----:B0-----:R-:W-:Y:S05]  /*6110*/  @!P0 BRA `(.L_x_109) ;  /* 0x0000000000048947 */ /* 0x001fea0003800000 */
[----:B------:R0:W5:Y:S02]  /*6120*/  LDG.E.LTC128B.U16 R232, desc[UR48][R8.64+0x60] ;  /* 0x0000603008e87981 */ /* 0x000164000c1e1520 */
.L_x_109:
[----:B------:R-:W-:Y:S05]  /*6130*/  BSYNC B1 ;  /* 0x0000000000017941 */ /* 0x000fea0003800000 */
.L_x_108:
        /* <DEDUP_REMOVED lines=9> */
.L_x_111:
[----:B------:R-:W-:Y:S05]  /*61d0*/  BSYNC B1 ;  /* 0x0000000000017941 */ /* 0x000fea0003800000 */
.L_x_110:
[----:B-----5:R-:W-:Y:S01]  /*61e0*/  IMAD.U32 R19, R232, 0x10000, RZ ;  /* 0x00010000e8137824 */ /* 0x020fe200078e00ff */
[----:B------:R-:W-:Y:S01]  /*61f0*/  ISETP.GT.AND P1, PT, R0, 0x38, PT ;  /* 0x000000380000780c */ /* 0x000fe20003f24270 */
[----:B------:R-:W-:Y:S02]  /*6200*/  BSSY B1, `(.L_x_112) ;  /* 0x000000b000017945 */ /* 0x000fe40003800000 */
[----:B------:R-:W-:-:S04]  /*6210*/  FMUL R18, R19, R16 ;  /* 0x0000001013127220 */ /* 0x000fc80000400000 */
[----:B------:R-:W-:-:S05]  /*6220*/  FFMA R18, R211, R2, R18 ;  /* 0x00000002d3127223 */ /* 0x000fca0000000012 */
[----:B------:R-:W-:-:S04]  /*6230*/  F2FP.BF16.F32.PACK_AB R18, RZ, R18 ;  /* 0x00000012ff12723e */ /* 0x000fc800000010ff */
[----:B------:R-:W-:-:S05]  /*6240*/  PRMT R19, R18, 0x7610, R19 ;  /* 0x0000761012137816 */ /* 0x000fca0000000013 */
[----:B------:R1:W-:Y:S01]  /*6250*/  @P0 STG.E.U16 desc[UR48][R10.64+0x62], R19 ;  /* 0x000062130a000986 */ /* 0x0003e2000c101530 */
[----:B------:R-:W-:-:S05]  /*6260*/  IADD3 R18, P0, R23, R20, RZ ;  /* 0x0000001417127210 */ /* 0x000fca0007f1e0ff */
[----:B-1----:R-:W-:Y:S01]  /*6270*/  IMAD.X R19, R217, 0x1, R21, P0 ;  /* 0x00000001d9137824 */ /* 0x002fe200000e0615 */
[----:B------:R-:W-:-:S13]  /*6280*/  ISETP.GT.AND P0, PT, R3, RZ, P1 ;  /* 0x000000ff0300720c */ /* 0x000fda0000f04270 */
[----:B------:R-:W-:Y:S05]  /*6290*/  @!P0 BRA `(.L_x_113) ;  /* 0x0000000000048947 */ /* 0x000fea0003800000 */
[----:B------:R1:W5:Y:S02]  /*62a0*/  LDG.E.LTC128B.U16 R232, desc[UR48][R4.64+0x70] ;  /* 0x0000703004e87981 */ /* 0x000364000c1e1520 */
.L_x_113:
[----:B------:R-:W-:Y:S05]  /*62b0*/  BSYNC B1 ;  /* 0x0000000000017941 */ /* 0x000fea0003800000 */
.L_x_112:
[----:B-----5:R-:W-:Y:S01]  /*62c0*/  IMAD.U32 R23, R232, 0x10000, RZ ;  /* 0x00010000e8177824 */ /* 0x020fe200078e00ff */
[----:B------:R-:W-:Y:S03]  /*62d0*/  BSSY B1, `(.L_x_114) ;  /* 0x0000009000017945 */ /* 0x000fe60003800000 */
[----:B------:R-:W-:-:S04]  /*62e0*/  FMUL R23, R23, R16 ;  /* 0x0000001017177220 */ /* 0x000fc80000400000 */
[----:B------:R-:W-:-:S05]  /*62f0*/  FFMA R23, R212, R2, R23 ;  /* 0x00000002d4177223 */ /* 0x000fca0000000017 */
[----:B------:R-:W-:-:S05]  /*6300*/  F2FP.BF16.F32.PACK_AB R23, RZ, R23 ;  /* 0x00000017ff17723e */ /* 0x000fca00000010ff */
[----:B------:R0:W-:Y:S01]  /*6310*/  @P0 STG.E.U16 desc[UR48][R6.64+0x70], R23 ;  /* 0x0000701706000986 */ /* 0x0001e2000c101530 */
[----:B------:R-:W-:-:S04]  /*6320*/  ISETP.GT.AND P0, PT, R0, 0x39, PT ;  /* 0x000000390000780c */ /* 0x000fc80003f04270 */
[----:B------:R-:W-:-:S13]  /*6330*/  ISETP.GT.AND P5, PT, R3, RZ, P0 ;  /* 0x000000ff0300720c */ /* 0x000fda00007a4270 */
[----:B0-----:R-:W-:Y:S05]  /*6340*/  @!P5 BRA `(.L_x_115) ;  /* 0x000000000004d947 */ /* 0x001fea0003800000 */
[----:B------:R0:W5:Y:S02]  /*6350*/  LDG.E.LTC128B.U16 R232, desc[UR48][R4.64+0x72] ;  /* 0x0000723004e87981 */ /* 0x000164000c1e1520 */
.L_x_115:
[----:B------:R-:W-:Y:S05]  /*6360*/  BSYNC B1 ;  /* 0x0000000000017941 */ /* 0x000fea0003800000 */
.L_x_114:
        /* <DEDUP_REMOVED lines=9> */
.L_x_117:
[----:B------:R-:W-:Y:S05]  /*6400*/  BSYNC B1 ;  /* 0x0000000000017941 */ /* 0x000fea0003800000 */
.L_x_116:
        /* <DEDUP_REMOVED lines=9> */
.L_x_119:
[----:B------:R-:W-:Y:S05]  /*64a0*/  BSYNC B1 ;  /* 0x0000000000017941 */ /* 0x000fea0003800000 */
.L_x_118:
[----:B-----5:R-:W-:Y:S01]  /*64b0*/  IMAD.U32 R23, R232, 0x10000, RZ ;  /* 0x00010000e8177824 */ /* 0x020fe200078e00ff */
[----:B------:R-:W-:Y:S03]  /*64c0*/  BSSY B1, `(.L_x_120) ;  /* 0x0000009000017945 */ /* 0x000fe60003800000 */
[----:B------:R-:W-:-:S04]  /*64d0*/  FMUL R200, R23, R16 ;  /* 0x0000001017c87220 */ /* 0x000fc80000400000 */
[----:B------:R-:W-:-:S05]  /*64e0*/  FFMA R200, R215, R2, R200 ;  /* 0x00000002d7c87223 */ /* 0x000fca00000000c8 */
[----:B------:R-:W-:-:S05]  /*64f0*/  F2FP.BF16.F32.PACK_AB R200, RZ, R200 ;  /* 0x000000c8ffc8723e */ /* 0x000fca00000010ff */
[----:B------:R0:W-:Y:S01]  /*6500*/  @P5 STG.E.U16 desc[UR48][R10.64+0x72], R200 ;  /* 0x000072c80a005986 */ /* 0x0001e2000c101530 */
[----:B------:R-:W-:-:S04]  /*6510*/  ISETP.NE.AND P5, PT, R216, RZ, PT ;  /* 0x000000ffd800720c */ /* 0x000fc80003fa5270 */
[----:B------:R-:W-:-:S13]  /*6520*/  ISETP.GT.AND P5, PT, R3, 0x80, P5 ;  /* 0x000000800300780c */ /* 0x000fda0002fa4270 */
[----:B0-----:R-:W-:Y:S05]  /*6530*/  @!P5 BRA `(.L_x_121) ;  /* 0x000000000004d947 */ /* 0x001fea0003800000 */
[----:B------:R0:W5:Y:S02]  /*6540*/  LDG.E.LTC128B.U16 R232, desc[UR48][R14.64+0x40] ;  /* 0x000040300ee87981 */ /* 0x000164000c1e1520 */
.L_x_121:
[----:B------:R-:W-:Y:S05]  /*6550*/  BSYNC B1 ;  /* 0x0000000000017941 */ /* 0x000fea0003800000 */
.L_x_120:
        /* <DEDUP_REMOVED lines=10> */
.L_x_123:
[----:B------:R-:W-:Y:S05]  /*6600*/  BSYNC B1 ;  /* 0x0000000000017941 */ /* 0x000fea0003800000 */
.L_x_122:
        /* <DEDUP_REMOVED lines=10> */
.L_x_125:
[----:B------:R-:W-:Y:S05]  /*66b0*/  BSYNC B1 ;  /* 0x0000000000017941 */ /* 0x000fea0003800000 */
.L_x_124:
        /* <DEDUP_REMOVED lines=10> */
.L_x_127:
[----:B------:R-:W-:Y:S05]  /*6760*/  BSYNC B1 ;  /* 0x0000000000017941 */ /* 0x000fea0003800000 */
.L_x_126:
        /* <DEDUP_REMOVED lines=9> */
.L_x_129:
[----:B------:R-:W-:Y:S05]  /*6800*/  BSYNC B1 ;  /* 0x0000000000017941 */ /* 0x000fea0003800000 */
.L_x_128:
        /* <DEDUP_REMOVED lines=9> */
.L_x_131:
[----:B------:R-:W-:Y:S05]  /*68a0*/  BSYNC B1 ;  /* 0x0000000000017941 */ /* 0x000fea0003800000 */
.L_x_130:
        /* <DEDUP_REMOVED lines=9> */
.L_x_133:
[----:B------:R-:W-:Y:S05]  /*6940*/  BSYNC B1 ;  /* 0x0000000000017941 */ /* 0x000fea0003800000 */
.L_x_132:
        /* <DEDUP_REMOVED lines=9> */
.L_x_135:
[----:B------:R-:W-:Y:S05]  /*69e0*/  BSYNC B1 ;  /* 0x0000000000017941 */ /* 0x000fea0003800000 */
.L_x_134:
        /* <DEDUP_REMOVED lines=9> */
.L_x_137:
[----:B------:R-:W-:Y:S05]  /*6a80*/  BSYNC B1 ;  /* 0x0000000000017941 */ /* 0x000fea0003800000 */
.L_x_136:
        /* <DEDUP_REMOVED lines=9> */
.L_x_139:
[----:B------:R-:W-:Y:S05]  /*6b20*/  BSYNC B1 ;  /* 0x0000000000017941 */ /* 0x000fea0003800000 */
.L_x_138:
        /* <DEDUP_REMOVED lines=9> */
.L_x_141:
[----:B------:R-:W-:Y:S05]  /*6bc0*/  BSYNC B1 ;  /* 0x0000000000017941 */ /* 0x000fea0003800000 */
.L_x_140:
        /* <DEDUP_REMOVED lines=9> */
.L_x_143:
[----:B------:R-:W-:Y:S05]  /*6c60*/  BSYNC B1 ;  /* 0x0000000000017941 */ /* 0x000fea0003800000 */
.L_x_142:
        /* <DEDUP_REMOVED lines=9> */
.L_x_145:
[----:B------:R-:W-:Y:S05]  /*6d00*/  BSYNC B1 ;  /* 0x0000000000017941 */ /* 0x000fea0003800000 */
.L_x_144:
        /* <DEDUP_REMOVED lines=9> */
.L_x_147:
[----:B------:R-:W-:Y:S05]  /*6da0*/  BSYNC B1 ;  /* 0x0000000000017941 */ /* 0x000fea0003800000 */
.L_x_146:
        /* <DEDUP_REMOVED lines=9> */
.L_x_149:
[----:B------:R-:W-:Y:S05]  /*6e40*/  BSYNC B1 ;  /* 0x0000000000017941 */ /* 0x000fea0003800000 */
.L_x_148:
        /* <DEDUP_REMOVED lines=9> */
.L_x_151:
[----:B------:R-:W-:Y:S05]  /*6ee0*/  BSYNC B1 ;  /* 0x0000000000017941 */ /* 0x000fea0003800000 */
.L_x_150:
        /* <DEDUP_REMOVED lines=11> */
.L_x_153:
[----:B------:R-:W-:Y:S05]  /*6fa0*/  BSYNC B1 ;  /* 0x0000000000017941 */ /* 0x000fea0003800000 */
.L_x_152:
[----:B-----5:R-:W-:Y:S01]  /*6fb0*/  IMAD.U32 R23, R232, 0x10000, RZ ;  /* 0x00010000e8177824 */ /* 0x020fe200078e00ff */
[----:B------:R-:W-:Y:S01]  /*6fc0*/  ISETP.GT.AND P2, PT, R0, 0x41, PT ;  /* 0x000000410000780c */ /* 0x000fe20003f44270 */
[----:B------:R-:W-:Y:S02]  /*6fd0*/  BSSY B1, `(.L_x_154) ;  /* 0x0000009000017945 */ /* 0x000fe40003800000 */
[----:B------:R-:W-:Y:S01]  /*6fe0*/  FMUL R23, R23, R16 ;  /* 0x0000001017177220 */ /* 0x000fe20000400000 */
[----:B------:R-:W-:-:S03]  /*6ff0*/  ISETP.GT.AND P0, PT, R3, RZ, P2 ;  /* 0x000000ff0300720c */ /* 0x000fc60001704270 */
[----:B------:R-:W-:Y:S01]  /*7000*/  FFMA R23, R168, R2, R23 ;  /* 0x00000002a8177223 */ /* 0x000fe20000000017 */
[----:B------:R-:W-:-:S04]  /*7010*/  P2R R168, PR, RZ, 0x4 ;  /* 0x00000004ffa87803 */ /* 0x000fc80000000000 */
[----:B------:R-:W-:-:S05]  /*7020*/  F2FP.BF16.F32.PACK_AB R23, RZ, R23 ;  /* 0x00000017ff17723e */ /* 0x000fca00000010ff */
[----:B------:R0:W-:Y:S01]  /*7030*/  @P1 STG.E.U16 desc[UR48][R6.64+0x80], R23 ;  /* 0x0000801706001986 */ /* 0x0001e2000c101530 */
[----:B------:R-:W-:Y:S05]  /*7040*/  @!P0 BRA `(.L_x_155) ;  /* 0x0000000000048947 */ /* 0x000fea0003800000 */
[----:B------:R0:W5:Y:S02]  /*7050*/  LDG.E.LTC128B.U16 R232, desc[UR48][R4.64+0x82] ;  /* 0x0000823004e87981 */ /* 0x000164000c1e1520 */
.L_x_155:
[----:B------:R-:W-:Y:S05]  /*7060*/  BSYNC B1 ;  /* 0x0000000000017941 */ /* 0x000fea0003800000 */
.L_x_154:
        /* <DEDUP_REMOVED lines=9> */
.L_x_157:
[----:B------:R-:W-:Y:S05]  /*7100*/  BSYNC B1 ;  /* 0x0000000000017941 */ /* 0x000fea0003800000 */
.L_x_156:
        /* <DEDUP_REMOVED lines=9> */
.L_x_159:
[----:B------:R-:W-:Y:S05]  /*71a0*/  BSYNC B1 ;  /* 0x0000000000017941 */ /* 0x000fea0003800000 */
.L_x_158:
        /* <DEDUP_REMOVED lines=10> */
.L_x_161:
[----:B------:R-:W-:Y:S05]  /*7250*/  BSYNC B1 ;  /* 0x0000000000017941 */ /* 0x000fea0003800000 */
.L_x_160:
        /* <DEDUP_REMOVED lines=10> */
.L_x_163:
[----:B------:R-:W-:Y:S05]  /*7300*/  BSYNC B1 ;  /* 0x0000000000017941 */ /* 0x000fea0003800000 */
.L_x_162:
        /* <DEDUP_REMOVED lines=9> */
.L_x_165:
[----:B------:R-:W-:Y:S05]  /*73a0*/  BSYNC B1 ;  /* 0x0000000000017941 */ /* 0x000fea0003800000 */
.L_x_164:
        /* <DEDUP_REMOVED lines=9> */
.L_x_167:
[----:B------:R-:W-:Y:S05]  /*7440*/  BSYNC B1 ;  /* 0x0000000000017941 */ /* 0x000fea0003800000 */
.L_x_166:
        /* <DEDUP_REMOVED lines=10> */
.L_x_169:
[----:B------:R-:W-:Y:S05]  /*74f0*/  BSYNC B1 ;  /* 0x0000000000017941 */ /* 0x000fea0003800000 */
.L_x_168:
        /* <DEDUP_REMOVED lines=10> */
.L_x_171:
[----:B------:R-:W-:Y:S05]  /*75a0*/  BSYNC B1 ;  /* 0x0000000000017941 */ /* 0x000fea0003800000 */
.L_x_170:
        /* <DEDUP_REMOVED lines=9> */
.L_x_173:
[----:B------:R-:W-:Y:S05]  /*7640*/  BSYNC B1 ;  /* 0x0000000000017941 */ /* 0x000fea0003800000 */
.L_x_172:
        /* <DEDUP_REMOVED lines=9> */
.L_x_175:
[----:B------:R-:W-:Y:S05]  /*76e0*/  BSYNC B1 ;  /* 0x0000000000017941 */ /* 0x000fea0003800000 */
.L_x_174:
        /* <DEDUP_REMOVED lines=10> */
.L_x_177:
[----:B------:R-:W-:Y:S05]  /*7790*/  BSYNC B1 ;  /* 0x0000000000017941 */ /* 0x000fea0003800000 */
.L_x_176:
        /* <DEDUP_REMOVED lines=10> */
.L_x_179:
[----:B------:R-:W-:Y:S05]  /*7840*/  BSYNC B1 ;  /* 0x0000000000017941 */ /* 0x000fea0003800000 */
.L_x_178:
        /* <DEDUP_REMOVED lines=9> */
.L_x_181:
[----:B------:R-:W-:Y:S05]  /*78e0*/  BSYNC B1 ;  /* 0x0000000000017941 */ /* 0x000fea0003800000 */
.L_x_180:
        /* <DEDUP_REMOVED lines=9> */
.L_x_183:
[----:B------:R-:W-:Y:S05]  /*7980*/  BSYNC B1 ;  /* 0x0000000000017941 */ /* 0x000fea0003800000 */
.L_x_182:
        /* <DEDUP_REMOVED lines=10> */
.L_x_185:
[----:B------:R-:W-:Y:S05]  /*7a30*/  BSYNC B1 ;  /* 0x0000000000017941 */ /* 0x000fea0003800000 */
.L_x_184:
        /* <DEDUP_REMOVED lines=10> */
.L_x_187:
[----:B------:R-:W-:Y:S05]  /*7ae0*/  BSYNC B1 ;  /* 0x0000000000017941 */ /* 0x000fea0003800000 */
.L_x_186:
        /* <DEDUP_REMOVED lines=10> */
.L_x_189:
[----:B------:R-:W-:Y:S05]  /*7b90*/  BSYNC B1 ;  /* 0x0000000000017941 */ /* 0x000fea0003800000 */
.L_x_188:
        /* <DEDUP_REMOVED lines=10> */
.L_x_191:
[----:B------:R-:W-:Y:S05]  /*7c40*/  BSYNC B1 ;  /* 0x0000000000017941 */ /* 0x000fea0003800000 */
.L_x_190:
        /* <DEDUP_REMOVED lines=9> */
.L_x_193:
[----:B------:R-:W-:Y:S05]  /*7ce0*/  BSYNC B1 ;  /* 0x0000000000017941 */ /* 0x000fea0003800000 */
.L_x_192:
        /* <DEDUP_REMOVED lines=9> */
.L_x_195:
[----:B------:R-:W-:Y:S05]  /*7d80*/  BSYNC B1 ;  /* 0x0000000000017941 */ /* 0x000fea0003800000 */
.L_x_194:
        /* <DEDUP_REMOVED lines=9> */
.L_x_197:
[----:B------:R-:W-:Y:S05]  /*7e20*/  BSYNC B1 ;  /* 0x0000000000017941 */ /* 0x000fea0003800000 */
.L_x_196:
        /* <DEDUP_REMOVED lines=9> */
.L_x_199:
[----:B------:R-:W-:Y:S05]  /*7ec0*/  BSYNC B1 ;  /* 0x0000000000017941 */ /* 0x000fea0003800000 */
.L_x_198:
        /* <DEDUP_REMOVED lines=9> */
.L_x_201:
[----:B------:R-:W-:Y:S05]  /*7f60*/  BSYNC B1 ;  /* 0x0000000000017941 */ /* 0x000fea0003800000 */
.L_x_200:
        /* <DEDUP_REMOVED lines=9> */
.L_x_203:
[----:B------:R-:W-:Y:S05]  /*8000*/  BSYNC B1 ;  /* 0x0000000000017941 */ /* 0x000fea0003800000 */
.L_x_202:
        /* <DEDUP_REMOVED lines=9> */
.L_x_205:
[----:B------:R-:W-:Y:S05]  /*80a0*/  BSYNC B1 ;  /* 0x0000000000017941 */ /* 0x000fea0003800000 */
.L_x_204:
        /* <DEDUP_REMOVED lines=9> */
.L_x_207:
[----:B------:R-:W-:Y:S05]  /*8140*/  BSYNC B1 ;  /* 0x0000000000017941 */ /* 0x000fea0003800000 */
.L_x_206:
        /* <DEDUP_REMOVED lines=9> */
.L_x_209:
[----:B------:R-:W-:Y:S05]  /*81e0*/  BSYNC B1 ;  /* 0x0000000000017941 */ /* 0x000fea0003800000 */
.L_x_208:
        /* <DEDUP_REMOVED lines=9> */
.L_x_211:
[----:B------:R-:W-:Y:S05]  /*8280*/  BSYNC B1 ;  /* 0x0000000000017941 */ /* 0x000fea0003800000 */
.L_x_210:
        /* <DEDUP_REMOVED lines=9> */
.L_x_213:
[----:B------:R-:W-:Y:S05]  /*8320*/  BSYNC B1 ;  /* 0x0000000000017941 */ /* 0x000fea0003800000 */
.L_x_212:
        /* <DEDUP_REMOVED lines=9> */
.L_x_215:
[----:B------:R-:W-:Y:S05]  /*83c0*/  BSYNC B1 ;  /* 0x0000000000017941 */ /* 0x000fea0003800000 */
.L_x_214:
        /* <DEDUP_REMOVED lines=11> */
.L_x_217:
[----:B------:R-:W-:Y:S05]  /*8480*/  BSYNC B1 ;  /* 0x0000000000017941 */ /* 0x000fea0003800000 */
.L_x_216:
        /* <DEDUP_REMOVED lines=11> */
.L_x_219:
[----:B------:R-:W-:Y:S05]  /*8540*/  BSYNC B1 ;  /* 0x0000000000017941 */ /* 0x000fea0003800000 */
.L_x_218:
        /* <DEDUP_REMOVED lines=9> */
.L_x_221:
[----:B------:R-:W-:Y:S05]  /*85e0*/  BSYNC B1 ;  /* 0x0000000000017941 */ /* 0x000fea0003800000 */
.L_x_220:
        /* <DEDUP_REMOVED lines=9> */
.L_x_223:
[----:B------:R-:W-:Y:S05]  /*8680*/  BSYNC B1 ;  /* 0x0000000000017941 */ /* 0x000fea0003800000 */
.L_x_222:
        /* <DEDUP_REMOVED lines=10> */
.L_x_225:
[----:B------:R-:W-:Y:S05]  /*8730*/  BSYNC B1 ;  /* 0x0000000000017941 */ /* 0x000fea0003800000 */
.L_x_224:
        /* <DEDUP_REMOVED lines=10> */
.L_x_227:
[----:B------:R-:W-:Y:S05]  /*87e0*/  BSYNC B1 ;  /* 0x0000000000017941 */ /* 0x000fea0003800000 */
.L_x_226:
        /* <DEDUP_REMOVED lines=9> */
.L_x_229:
[----:B------:R-:W-:Y:S05]  /*8880*/  BSYNC B1 ;  /* 0x0000000000017941 */ /* 0x000fea0003800000 */
.L_x_228:
        /* <DEDUP_REMOVED lines=9> */
.L_x_231:
[----:B------:R-:W-:Y:S05]  /*8920*/  BSYNC B1 ;  /* 0x0000000000017941 */ /* 0x000fea0003800000 */
.L_x_230:
        /* <DEDUP_REMOVED lines=10> */
.L_x_233:
[----:B------:R-:W-:Y:S05]  /*89d0*/  BSYNC B1 ;  /* 0x0000000000017941 */ /* 0x000fea0003800000 */
.L_x_232:
        /* <DEDUP_REMOVED lines=10> */
.L_x_235:
[----:B------:R-:W-:Y:S05]  /*8a80*/  BSYNC B1 ;  /* 0x0000000000017941 */ /* 0x000fea0003800000 */
.L_x_234:
        /* <DEDUP_REMOVED lines=9> */
.L_x_237:
[----:B------:R-:W-:Y:S05]  /*8b20*/  BSYNC B1 ;  /* 0x0000000000017941 */ /* 0x000fea0003800000 */
.L_x_236:
        /* <DEDUP_REMOVED lines=9> */
.L_x_239:
[----:B------:R-:W-:Y:S05]  /*8bc0*/  BSYNC B1 ;  /* 0x0000000000017941 */ /* 0x000fea0003800000 */
.L_x_238:
        /* <DEDUP_REMOVED lines=10> */
.L_x_241:
[----:B------:R-:W-:Y:S05]  /*8c70*/  BSYNC B1 ;  /* 0x0000000000017941 */ /* 0x000fea0003800000 */
.L_x_240:
        /* <DEDUP_REMOVED lines=10> */
.L_x_243:
[----:B------:R-:W-:Y:S05]  /*8d20*/  BSYNC B1 ;  /* 0x0000000000017941 */ /* 0x000fea0003800000 */
.L_x_242:
        /* <DEDUP_REMOVED lines=9> */
.L_x_245:
[----:B------:R-:W-:Y:S05]  /*8dc0*/  BSYNC B1 ;  /* 0x0000000000017941 */ /* 0x000fea0003800000 */
.L_x_244:
        /* <DEDUP_REMOVED lines=9> */
.L_x_247:
[----:B------:R-:W-:Y:S05]  /*8e60*/  BSYNC B1 ;  /* 0x0000000000017941 */ /* 0x000fea0003800000 */
.L_x_246:
        /* <DEDUP_REMOVED lines=10> */
.L_x_249:
[----:B------:R-:W-:Y:S05]  /*8f10*/  BSYNC B1 ;  /* 0x0000000000017941 */ /* 0x000fea0003800000 */
.L_x_248:
        /* <DEDUP_REMOVED lines=10> */
.L_x_251:
[----:B------:R-:W-:Y:S05]  /*8fc0*/  BSYNC B1 ;  /* 0x0000000000017941 */ /* 0x000fea0003800000 */
.L_x_250:
        /* <DEDUP_REMOVED lines=10> */
.L_x_253:
[----:B------:R-:W-:Y:S05]  /*9070*/  BSYNC B1 ;  /* 0x0000000000017941 */ /* 0x000fea0003800000 */
.L_x_252:
        /* <DEDUP_REMOVED lines=10> */
.L_x_255:
[----:B------:R-:W-:Y:S05]  /*9120*/  BSYNC B1 ;  /* 0x0000000000017941 */ /* 0x000fea0003800000 */
.L_x_254:
        /* <DEDUP_REMOVED lines=9> */
.L_x_257:
[----:B------:R-:W-:Y:S05]  /*91c0*/  BSYNC B1 ;  /* 0x0000000000017941 */ /* 0x000fea0003800000 */
.L_x_256:
        /* <DEDUP_REMOVED lines=9> */
.L_x_259:
[----:B------:R-:W-:Y:S05]  /*9260*/  BSYNC B1 ;  /* 0x0000000000017941 */ /* 0x000fea0003800000 */
.L_x_258:
        /* <DEDUP_REMOVED lines=9> */
.L_x_261:
[----:B------:R-:W-:Y:S05]  /*9300*/  BSYNC B1 ;  /* 0x0000000000017941 */ /* 0x000fea0003800000 */
.L_x_260:
        /* <DEDUP_REMOVED lines=9> */
.L_x_263:
[----:B------:R-:W-:Y:S05]  /*93a0*/  BSYNC B1 ;  /* 0x0000000000017941 */ /* 0x000fea0003800000 */
.L_x_262:
        /* <DEDUP_REMOVED lines=9> */
.L_x_265:
[----:B------:R-:W-:Y:S05]  /*9440*/  BSYNC B1 ;  /* 0x0000000000017941 */ /* 0x000fea0003800000 */
.L_x_264:
        /* <DEDUP_REMOVED lines=9> */
.L_x_267:
[----:B------:R-:W-:Y:S05]  /*94e0*/  BSYNC B1 ;  /* 0x0000000000017941 */ /* 0x000fea0003800000 */
.L_x_266:
        /* <DEDUP_REMOVED lines=9> */
.L_x_269:
[----:B------:R-:W-:Y:S05]  /*9580*/  BSYNC B1 ;  /* 0x0000000000017941 */ /* 0x000fea0003800000 */
.L_x_268:
        /* <DEDUP_REMOVED lines=9> */
.L_x_271:
[----:B------:R-:W-:Y:S05]  /*9620*/  BSYNC B1 ;  /* 0x0000000000017941 */ /* 0x000fea0003800000 */
.L_x_270:
        /* <DEDUP_REMOVED lines=9> */
.L_x_273:
[----:B------:R-:W-:Y:S05]  /*96c0*/  BSYNC B1 ;  /* 0x0000000000017941 */ /* 0x000fea0003800000 */
.L_x_272:
        /* <DEDUP_REMOVED lines=9> */
.L_x_275:
[----:B------:R-:W-:Y:S05]  /*9760*/  BSYNC B1 ;  /* 0x0000000000017941 */ /* 0x000fea0003800000 */
.L_x_274:
        /* <DEDUP_REMOVED lines=9> */
.L_x_277:
[----:B------:R-:W-:Y:S05]  /*9800*/  BSYNC B1 ;  /* 0x0000000000017941 */ /* 0x000fea0003800000 */
.L_x_276:
        /* <DEDUP_REMOVED lines=9> */
.L_x_279:
[----:B------:R-:W-:Y:S05]  /*98a0*/  BSYNC B1 ;  /* 0x0000000000017941 */ /* 0x000fea0003800000 */
.L_x_278:
        /* <DEDUP_REMOVED lines=11> */
.L_x_281:
[----:B------:R-:W-:Y:S05]  /*9960*/  BSYNC B1 ;  /* 0x0000000000017941 */ /* 0x000fea0003800000 */
.L_x_280:
        /* <DEDUP_REMOVED lines=11> */
.L_x_283:
[----:B------:R-:W-:Y:S05]  /*9a20*/  BSYNC B1 ;  /* 0x0000000000017941 */ /* 0x000fea0003800000 */
.L_x_282:
        /* <DEDUP_REMOVED lines=9> */
.L_x_285:
[----:B------:R-:W-:Y:S05]  /*9ac0*/  BSYNC B1 ;  /* 0x0000000000017941 */ /* 0x000fea0003800000 */
.L_x_284:
        /* <DEDUP_REMOVED lines=9> */
.L_x_287:
[----:B------:R-:W-:Y:S05]  /*9b60*/  BSYNC B1 ;  /* 0x0000000000017941 */ /* 0x000fea0003800000 */
.L_x_286:
        /* <DEDUP_REMOVED lines=10> */
.L_x_289:
[----:B------:R-:W-:Y:S05]  /*9c10*/  BSYNC B1 ;  /* 0x0000000000017941 */ /* 0x000fea0003800000 */
.L_x_288:
        /* <DEDUP_REMOVED lines=10> */
.L_x_291:
[----:B------:R-:W-:Y:S05]  /*9cc0*/  BSYNC B1 ;  /* 0x0000000000017941 */ /* 0x000fea0003800000 */
.L_x_290:
        /* <DEDUP_REMOVED lines=9> */
.L_x_293:
[----:B------:R-:W-:Y:S05]  /*9d60*/  BSYNC B1 ;  /* 0x0000000000017941 */ /* 0x000fea0003800000 */
.L_x_292:
        /* <DEDUP_REMOVED lines=9> */
.L_x_295:
[----:B------:R-:W-:Y:S05]  /*9e00*/  BSYNC B1 ;  /* 0x0000000000017941 */ /* 0x000fea0003800000 */
.L_x_294:
        /* <DEDUP_REMOVED lines=10> */
.L_x_297:
[----:B------:R-:W-:Y:S05]  /*9eb0*/  BSYNC B1 ;  /* 0x0000000000017941 */ /* 0x000fea0003800000 */
.L_x_296:
        /* <DEDUP_REMOVED lines=10> */
.L_x_299:
[----:B------:R-:W-:Y:S05]  /*9f60*/  BSYNC B1 ;  /* 0x0000000000017941 */ /* 0x000fea0003800000 */
.L_x_298:
        /* <DEDUP_REMOVED lines=9> */
.L_x_301:
[----:B------:R-:W-:Y:S05]  /*a000*/  BSYNC B1 ;  /* 0x0000000000017941 */ /* 0x000fea0003800000 */
.L_x_300:
        /* <DEDUP_REMOVED lines=9> */
.L_x_303:
[----:B------:R-:W-:Y:S05]  /*a0a0*/  BSYNC B1 ;  /* 0x0000000000017941 */ /* 0x000fea0003800000 */
.L_x_302:
        /* <DEDUP_REMOVED lines=10> */
.L_x_305:
[----:B------:R-:W-:Y:S05]  /*a150*/  BSYNC B1 ;  /* 0x0000000000017941 */ /* 0x000fea0003800000 */
.L_x_304:
        /* <DEDUP_REMOVED lines=10> */
.L_x_307:
[----:B------:R-:W-:Y:S05]  /*a200*/  BSYNC B1 ;  /* 0x0000000000017941 */ /* 0x000fea0003800000 */
.L_x_306:
        /* <DEDUP_REMOVED lines=9> */
.L_x_309:
[----:B------:R-:W-:Y:S05]  /*a2a0*/  BSYNC B1 ;  /* 0x0000000000017941 */ /* 0x000fea0003800000 */
.L_x_308:
        /* <DEDUP_REMOVED lines=9> */
.L_x_311:
[----:B------:R-:W-:Y:S05]  /*a340*/  BSYNC B1 ;  /* 0x0000000000017941 */ /* 0x000fea0003800000 */
.L_x_310:
        /* <DEDUP_REMOVED lines=10> */
.L_x_313:
[----:B------:R-:W-:Y:S05]  /*a3f0*/  BSYNC B1 ;  /* 0x0000000000017941 */ /* 0x000fea0003800000 */
.L_x_312:
        /* <DEDUP_REMOVED lines=10> */
.L_x_315:
[----:B------:R-:W-:Y:S05]  /*a4a0*/  BSYNC B1 ;  /* 0x0000000000017941 */ /* 0x000fea0003800000 */
.L_x_314:
        /* <DEDUP_REMOVED lines=10> */
.L_x_317:
[----:B------:R-:W-:Y:S05]  /*a550*/  BSYNC B1 ;  /* 0x0000000000017941 */ /* 0x000fea0003800000 */
.L_x_316:
        /* <DEDUP_REMOVED lines=10> */
.L_x_319:
[----:B------:R-:W-:Y:S05]  /*a600*/  BSYNC B1 ;  /* 0x0000000000017941 */ /* 0x000fea0003800000 */
.L_x_318:
        /* <DEDUP_REMOVED lines=9> */
.L_x_321:
[----:B------:R-:W-:Y:S05]  /*a6a0*/  BSYNC B1 ;  /* 0x0000000000017941 */ /* 0x000fea0003800000 */
.L_x_320:
        /* <DEDUP_REMOVED lines=9> */
.L_x_323:
[----:B------:R-:W-:Y:S05]  /*a740*/  BSYNC B1 ;  /* 0x0000000000017941 */ /* 0x000fea0003800000 */
.L_x_322:
        /* <DEDUP_REMOVED lines=9> */
.L_x_325:
[----:B------:R-:W-:Y:S05]  /*a7e0*/  BSYNC B1 ;  /* 0x0000000000017941 */ /* 0x000fea0003800000 */
.L_x_324:
        /* <DEDUP_REMOVED lines=9> */
.L_x_327:
[----:B------:R-:W-:Y:S05]  /*a880*/  BSYNC B1 ;  /* 0x0000000000017941 */ /* 0x000fea0003800000 */
.L_x_326:
        /* <DEDUP_REMOVED lines=9> */
.L_x_329:
[----:B------:R-:W-:Y:S05]  /*a920*/  BSYNC B1 ;  /* 0x0000000000017941 */ /* 0x000fea0003800000 */
.L_x_328:
        /* <DEDUP_REMOVED lines=9> */
.L_x_331:
[----:B------:R-:W-:Y:S05]  /*a9c0*/  BSYNC B1 ;  /* 0x0000000000017941 */ /* 0x000fea0003800000 */
.L_x_330:
        /* <DEDUP_REMOVED lines=9> */
.L_x_333:
[----:B------:R-:W-:Y:S05]  /*aa60*/  BSYNC B1 ;  /* 0x0000000000017941 */ /* 0x000fea0003800000 */
.L_x_332:
        /* <DEDUP_REMOVED lines=9> */
.L_x_335:
[----:B------:R-:W-:Y:S05]  /*ab00*/  BSYNC B1 ;  /* 0x0000000000017941 */ /* 0x000fea0003800000 */
.L_x_334:
        /* <DEDUP_REMOVED lines=9> */
.L_x_337:
[----:B------:R-:W-:Y:S05]  /*aba0*/  BSYNC B1 ;  /* 0x0000000000017941 */ /* 0x000fea0003800000 */
.L_x_336:
        /* <DEDUP_REMOVED lines=9> */
.L_x_339:
[----:B------:R-:W-:Y:S05]  /*ac40*/  BSYNC B1 ;  /* 0x0000000000017941 */ /* 0x000fea0003800000 */
.L_x_338:
        /* <DEDUP_REMOVED lines=9> */
.L_x_341:
[----:B------:R-:W-:Y:S05]  /*ace0*/  BSYNC B1 ;  /* 0x0000000000017941 */ /* 0x000fea0003800000 */
.L_x_340:
        /* <DEDUP_REMOVED lines=9> */
.L_x_343:
[----:B------:R-:W-:Y:S05]  /*ad80*/  BSYNC B1 ;  /* 0x0000000000017941 */ /* 0x000fea0003800000 */
.L_x_342:
        /* <DEDUP_REMOVED lines=11> */
.L_x_345:
[----:B------:R-:W-:Y:S05]  /*ae40*/  BSYNC B1 ;  /* 0x0000000000017941 */ /* 0x000fea0003800000 */
.L_x_344:
        /* <DEDUP_REMOVED lines=11> */
.L_x_347:
[----:B------:R-:W-:Y:S05]  /*af00*/  BSYNC B1 ;  /* 0x0000000000017941 */ /* 0x000fea0003800000 */
.L_x_346:
        /* <DEDUP_REMOVED lines=9> */
.L_x_349:
[----:B------:R-:W-:Y:S05]  /*afa0*/  BSYNC B1 ;  /* 0x0000000000017941 */ /* 0x000fea0003800000 */
.L_x_348:
        /* <DEDUP_REMOVED lines=9> */
.L_x_351:
[----:B------:R-:W-:Y:S05]  /*b040*/  BSYNC B1 ;  /* 0x0000000000017941 */ /* 0x000fea0003800000 */
.L_x_350:
        /* <DEDUP_REMOVED lines=10> */
.L_x_353:
[----:B------:R-:W-:Y:S05]  /*b0f0*/  BSYNC B1 ;  /* 0x0000000000017941 */ /* 0x000fea0003800000 */
.L_x_352:
        /* <DEDUP_REMOVED lines=10> */
.L_x_355:
[----:B------:R-:W-:Y:S05]  /*b1a0*/  BSYNC B1 ;  /* 0x0000000000017941 */ /* 0x000fea0003800000 */
.L_x_354:
        /* <DEDUP_REMOVED lines=9> */
.L_x_357:
[----:B------:R-:W-:Y:S05]  /*b240*/  BSYNC B1 ;  /* 0x0000000000017941 */ /* 0x000fea0003800000 */
.L_x_356:
        /* <DEDUP_REMOVED lines=9> */
.L_x_359:
[----:B------:R-:W-:Y:S05]  /*b2e0*/  BSYNC B1 ;  /* 0x0000000000017941 */ /* 0x000fea0003800000 */
.L_x_358:
        /* <DEDUP_REMOVED lines=10> */
.L_x_361:
[----:B------:R-:W-:Y:S05]  /*b390*/  BSYNC B1 ;  /* 0x0000000000017941 */ /* 0x000fea0003800000 */
.L_x_360:
        /* <DEDUP_REMOVED lines=10> */
.L_x_363:
[----:B------:R-:W-:Y:S05]  /*b440*/  BSYNC B1 ;  /* 0x0000000000017941 */ /* 0x000fea0003800000 */
.L_x_362:
        /* <DEDUP_REMOVED lines=9> */
.L_x_365:
[----:B------:R-:W-:Y:S05]  /*b4e0*/  BSYNC B1 ;  /* 0x0000000000017941 */ /* 0x000fea0003800000 */
.L_x_364:
        /* <DEDUP_REMOVED lines=9> */
.L_x_367:
[----:B------:R-:W-:Y:S05]  /*b580*/  BSYNC B1 ;  /* 0x0000000000017941 */ /* 0x000fea0003800000 */
.L_x_366:
        /* <DEDUP_REMOVED lines=10> */
.L_x_369:
[----:B------:R-:W-:Y:S05]  /*b630*/  BSYNC B1 ;  /* 0x0000000000017941 */ /* 0x000fea0003800000 */
.L_x_368:
        /* <DEDUP_REMOVED lines=10> */
.L_x_371:
[----:B------:R-:W-:Y:S05]  /*b6e0*/  BSYNC B1 ;  /* 0x0000000000017941 */ /* 0x000fea0003800000 */
.L_x_370:
        /* <DEDUP_REMOVED lines=9> */
.L_x_373:
[----:B------:R-:W-:Y:S05]  /*b780*/  BSYNC B1 ;  /* 0x0000000000017941 */ /* 0x000fea0003800000 */
.L_x_372:
        /* <DEDUP_REMOVED lines=9> */
.L_x_375:
[----:B------:R-:W-:Y:S05]  /*b820*/  BSYNC B1 ;  /* 0x0000000000017941 */ /* 0x000fea0003800000 */
.L_x_374:
        /* <DEDUP_REMOVED lines=10> */
.L_x_377:
[----:B------:R-:W-:Y:S05]  /*b8d0*/  BSYNC B1 ;  /* 0x0000000000017941 */ /* 0x000fea0003800000 */
.L_x_376:
        /* <DEDUP_REMOVED lines=10> */
.L_x_379:
[----:B------:R-:W-:Y:S05]  /*b980*/  BSYNC B1 ;  /* 0x0000000000017941 */ /* 0x000fea0003800000 */
.L_x_378:
        /* <DEDUP_REMOVED lines=10> */
.L_x_381:
[----:B------:R-:W-:Y:S05]  /*ba30*/  BSYNC B1 ;  /* 0x0000000000017941 */ /* 0x000fea0003800000 */
.L_x_380:
        /* <DEDUP_REMOVED lines=10> */
.L_x_383:
[----:B------:R-:W-:Y:S05]  /*bae0*/  BSYNC B1 ;  /* 0x0000000000017941 */ /* 0x000fea0003800000 */
.L_x_382:
        /* <DEDUP_REMOVED lines=9> */
.L_x_385:
[----:B------:R-:W-:Y:S05]  /*bb80*/  BSYNC B1 ;  /* 0x0000000000017941 */ /* 0x000fea0003800000 */
.L_x_384:
        /* <DEDUP_REMOVED lines=9> */
.L_x_387:
[----:B------:R-:W-:Y:S05]  /*bc20*/  BSYNC B1 ;  /* 0x0000000000017941 */ /* 0x000fea0003800000 */
.L_x_386:
        /* <DEDUP_REMOVED lines=9> */
.L_x_389:
[----:B------:R-:W-:Y:S05]  /*bcc0*/  BSYNC B1 ;  /* 0x0000000000017941 */ /* 0x000fea0003800000 */
.L_x_388:
        /* <DEDUP_REMOVED lines=9> */
.L_x_391:
[----:B------:R-:W-:Y:S05]  /*bd60*/  BSYNC B1 ;  /* 0x0000000000017941 */ /* 0x000fea0003800000 */
.L_x_390:
        /* <DEDUP_REMOVED lines=9> */
.L_x_393:
[----:B------:R-:W-:Y:S05]  /*be00*/  BSYNC B1 ;  /* 0x0000000000017941 */ /* 0x000fea0003800000 */
.L_x_392:
        /* <DEDUP_REMOVED lines=9> */
.L_x_395:
[----:B------:R-:W-:Y:S05]  /*bea0*/  BSYNC B1 ;  /* 0x0000000000017941 */ /* 0x000fea0003800000 */
.L_x_394:
        /* <DEDUP_REMOVED lines=9> */
.L_x_397:
[----:B------:R-:W-:Y:S05]  /*bf40*/  BSYNC B1 ;  /* 0x0000000000017941 */ /* 0x000fea0003800000 */
.L_x_396:
        /* <DEDUP_REMOVED lines=9> */
.L_x_399:
[----:B------:R-:W-:Y:S05]  /*bfe0*/  BSYNC B1 ;  /* 0x0000000000017941 */ /* 0x000fea0003800000 */
.L_x_398:
        /* <DEDUP_REMOVED lines=9> */
.L_x_401:
[----:B------:R-:W-:Y:S05]  /*c080*/  BSYNC B1 ;  /* 0x0000000000017941 */ /* 0x000fea0003800000 */
.L_x_400:
        /* <DEDUP_REMOVED lines=9> */
.L_x_403:
[----:B------:R-:W-:Y:S05]  /*c120*/  BSYNC B1 ;  /* 0x0000000000017941 */ /* 0x000fea0003800000 */
.L_x_402:
        /* <DEDUP_REMOVED lines=9> */
.L_x_405:
[----:B------:R-:W-:Y:S05]  /*c1c0*/  BSYNC B1 ;  /* 0x0000000000017941 */ /* 0x000fea0003800000 */
.L_x_404:
        /* <DEDUP_REMOVED lines=9> */
.L_x_407:
[----:B------:R-:W-:Y:S05]  /*c260*/  BSYNC B1 ;  /* 0x0000000000017941 */ /* 0x000fea0003800000 */
.L_x_406:
        /* <DEDUP_REMOVED lines=11> */
.L_x_409:
[----:B------:R-:W-:Y:S05]  /*c320*/  BSYNC B1 ;  /* 0x0000000000017941 */ /* 0x000fea0003800000 */
.L_x_408:
        /* <DEDUP_REMOVED lines=11> */
.L_x_411:
[----:B------:R-:W-:Y:S05]  /*c3e0*/  BSYNC B1 ;  /* 0x0000000000017941 */ /* 0x000fea0003800000 */
.L_x_410:
        /* <DEDUP_REMOVED lines=9> */
.L_x_413:
[----:B------:R-:W-:Y:S05]  /*c480*/  BSYNC B1 ;  /* 0x0000000000017941 */ /* 0x000fea0003800000 */
.L_x_412:
        /* <DEDUP_REMOVED lines=9> */
.L_x_415:
[----:B------:R-:W-:Y:S05]  /*c520*/  BSYNC B1 ;  /* 0x0000000000017941 */ /* 0x000fea0003800000 */
.L_x_414:
        /* <DEDUP_REMOVED lines=10> */
.L_x_417:
[----:B------:R-:W-:Y:S05]  /*c5d0*/  BSYNC B1 ;  /* 0x0000000000017941 */ /* 0x000fea0003800000 */
.L_x_416:
        /* <DEDUP_REMOVED lines=10> */
.L_x_419:
[----:B------:R-:W-:Y:S05]  /*c680*/  BSYNC B1 ;  /* 0x0000000000017941 */ /* 0x000fea0003800000 */
.L_x_418:
        /* <DEDUP_REMOVED lines=9> */
.L_x_421:
[----:B------:R-:W-:Y:S05]  /*c720*/  BSYNC B1 ;  /* 0x0000000000017941 */ /* 0x000fea0003800000 */
.L_x_420:
        /* <DEDUP_REMOVED lines=9> */
.L_x_423:
[----:B------:R-:W-:Y:S05]  /*c7c0*/  BSYNC B1 ;  /* 0x0000000000017941 */ /* 0x000fea0003800000 */
.L_x_422:
        /* <DEDUP_REMOVED lines=10> */
.L_x_425:
[----:B------:R-:W-:Y:S05]  /*c870*/  BSYNC B1 ;  /* 0x0000000000017941 */ /* 0x000fea0003800000 */
.L_x_424:
        /* <DEDUP_REMOVED lines=10> */
.L_x_427:
[----:B------:R-:W-:Y:S05]  /*c920*/  BSYNC B1 ;  /* 0x0000000000017941 */ /* 0x000fea0003800000 */
.L_x_426:
        /* <DEDUP_REMOVED lines=9> */
.L_x_429:
[----:B------:R-:W-:Y:S05]  /*c9c0*/  BSYNC B1 ;  /* 0x0000000000017941 */ /* 0x000fea0003800000 */
.L_x_428:
        /* <DEDUP_REMOVED lines=9> */
.L_x_431:
[----:B------:R-:W-:Y:S05]  /*ca60*/  BSYNC B1 ;  /* 0x0000000000017941 */ /* 0x000fea0003800000 */
.L_x_430:
        /* <DEDUP_REMOVED lines=10> */
.L_x_433:
[----:B------:R-:W-:Y:S05]  /*cb10*/  BSYNC B1 ;  /* 0x0000000000017941 */ /* 0x000fea0003800000 */
.L_x_432:
        /* <DEDUP_REMOVED lines=10> */
.L_x_435:
[----:B------:R-:W-:Y:S05]  /*cbc0*/  BSYNC B1 ;  /* 0x0000000000017941 */ /* 0x000fea0003800000 */
.L_x_434:
[----:B01---5:R-:W-:Y:S01]  /*cbd0*/  IMAD.U32 R5, R232, 0x10000, RZ ;  /* 0x00010000e8057824 */ /* 0x023fe200078e00ff */
        /* <DEDUP_REMOVED lines=8> */
.L_x_437:
[----:B------:R-:W-:Y:S05]  /*cc60*/  BSYNC B1 ;  /* 0x0000000000017941 */ /* 0x000fea0003800000 */
.L_x_436:
        /* <DEDUP_REMOVED lines=10> */
[----:B-1----:R-:W-:Y:S05]  /*cd10*/  @!P5 BRA `(.L_x_439) ;  /* 0x000000000004d947 */ /* 0x002fea0003800000 */
[----:B------:R1:W5:Y:S02]  /*cd20*/  LDG.E.LTC128B.U16 R232, desc[UR48][R8.64+0x1b2] ;  /* 0x0001b23008e87981 */ /* 0x000364000c1e1520 */
.L_x_439:
[----:B------:R-:W-:Y:S05]  /*cd30*/  BSYNC B1 ;  /* 0x0000000000017941 */ /* 0x000fea0003800000 */
.L_x_438:
        /* <DEDUP_REMOVED lines=10> */
.L_x_441:
[----:B------:R-:W-:Y:S05]  /*cde0*/  BSYNC B1 ;  /* 0x0000000000017941 */ /* 0x000fea0003800000 */
.L_x_440:
        /* <DEDUP_REMOVED lines=10> */
.L_x_443:
[----:B------:R-:W-:Y:S05]  /*ce90*/  BSYNC B1 ;  /* 0x0000000000017941 */ /* 0x000fea0003800000 */
.L_x_442:
        /* <DEDUP_REMOVED lines=10> */
.L_x_445:
[----:B------:R-:W-:Y:S05]  /*cf40*/  BSYNC B1 ;  /* 0x0000000000017941 */ /* 0x000fea0003800000 */
.L_x_444:
        /* <DEDUP_REMOVED lines=10> */
.L_x_447:
[----:B------:R-:W-:Y:S05]  /*cff0*/  BSYNC B1 ;  /* 0x0000000000017941 */ /* 0x000fea0003800000 */
.L_x_446:
        /* <DEDUP_REMOVED lines=9> */
.L_x_449:
[----:B------:R-:W-:Y:S05]  /*d090*/  BSYNC B1 ;  /* 0x0000000000017941 */ /* 0x000fea0003800000 */
.L_x_448:
        /* <DEDUP_REMOVED lines=9> */
.L_x_451:
[----:B------:R-:W-:Y:S05]  /*d130*/  BSYNC B1 ;  /* 0x0000000000017941 */ /* 0x000fea0003800000 */
.L_x_450:
        /* <DEDUP_REMOVED lines=9> */
.L_x_453:
[----:B------:R-:W-:Y:S05]  /*d1d0*/  BSYNC B1 ;  /* 0x0000000000017941 */ /* 0x000fea0003800000 */
.L_x_452:
        /* <DEDUP_REMOVED lines=9> */
.L_x_455:
[----:B------:R-:W-:Y:S05]  /*d270*/  BSYNC B1 ;  /* 0x0000000000017941 */ /* 0x000fea0003800000 */
.L_x_454:
        /* <DEDUP_REMOVED lines=9> */
.L_x_457:
[----:B------:R-:W-:Y:S05]  /*d310*/  BSYNC B1 ;  /* 0x0000000000017941 */ /* 0x000fea0003800000 */
.L_x_456:
        /* <DEDUP_REMOVED lines=9> */
.L_x_459:
[----:B------:R-:W-:Y:S05]  /*d3b0*/  BSYNC B1 ;  /* 0x0000000000017941 */ /* 0x000fea0003800000 */
.L_x_458:
        /* <DEDUP_REMOVED lines=9> */
.L_x_461:
[----:B------:R-:W-:Y:S05]  /*d450*/  BSYNC B1 ;  /* 0x0000000000017941 */ /* 0x000fea0003800000 */
.L_x_460:
        /* <DEDUP_REMOVED lines=9> */
.L_x_463:
[----:B------:R-:W-:Y:S05]  /*d4f0*/  BSYNC B1 ;  /* 0x0000000000017941 */ /* 0x000fea0003800000 */
.L_x_462:
        /* <DEDUP_REMOVED lines=9> */
.L_x_465:
[----:B------:R-:W-:Y:S05]  /*d590*/  BSYNC B1 ;  /* 0x0000000000017941 */ /* 0x000fea0003800000 */
.L_x_464:
        /* <DEDUP_REMOVED lines=9> */
.L_x_467:
[----:B------:R-:W-:Y:S05]  /*d630*/  BSYNC B1 ;  /* 0x0000000000017941 */ /* 0x000fea0003800000 */
.L_x_466:
        /* <DEDUP_REMOVED lines=9> */
.L_x_469:
[----:B------:R-:W-:Y:S05]  /*d6d0*/  BSYNC B1 ;  /* 0x0000000000017941 */ /* 0x000fea0003800000 */
.L_x_468:
        /* <DEDUP_REMOVED lines=9> */
.L_x_471:
[----:B------:R-:W-:Y:S05]  /*d770*/  BSYNC B1 ;  /* 0x0000000000017941 */ /* 0x000fea0003800000 */
.L_x_470:
[----:B------:R-:W-:Y:S05]  /*d780*/  @!P0 BRA `(.L_x_472) ;  /* 0x0000004000548947 */ /* 0x000fea0003800000 */
[----:B-----5:R-:W-:-:S04]  /*d790*/  IMAD.U32 R3, R232, 0x10000, RZ ;  /* 0x00010000e8037824 */ /* 0x020fc800078e00ff */
[----:B0-----:R-:W-:-:S04]  /*d7a0*/  FMUL R0, R3, R16 ;  /* 0x0000001003007220 */ /* 0x001fc80000400000 */
[----:B------:R-:W-:-:S05]  /*d7b0*/  FFMA R0, R39, R2, R0 ;  /* 0x0000000227007223 */ /* 0x000fca0000000000 */
[----:B------:R-:W-:-:S05]  /*d7c0*/  F2FP.BF16.F32.PACK_AB R0, RZ, R0 ;  /* 0x00000000ff00723e */ /* 0x000fca00000010ff */
[----:B------:R0:W-:Y:S01]  /*d7d0*/  STG.E.U16 desc[UR48][R18.64+0x1b2], R0 ;  /* 0x0001b20012007986 */ /* 0x0001e2000c101530 */
[----:B------:R-:W-:Y:S05]  /*d7e0*/  BRA `(.L_x_472) ;  /* 0x00000040003c7947 */ /* 0x000fea0003800000 */
.L_x_29:
[----:B------:R-:W2:Y:S01]  /*d7f0*/  LDL.LU R6, [R1+0x4] ;  /* 0x0000040001067983 */ /* 0x000ea20000300800 */
[----:B------:R-:W-:-:S03]  /*d800*/  ULDC.64 UR4, c[0x0][0x5c0] ;  /* 0x0001700000047ab9 */ /* 0x000fc60000000a00 */
[----:B------:R-:W4:Y:S04]  /*d810*/  LDL.LU R7, [R1] ;  /* 0x0000000001077983 */ /* 0x000f280000300800 */
[----:B------:R-:W5:Y:S04]  /*d820*/  LDL.LU R235, [R1+0x10] ;  /* 0x0000100001eb7983 */ /* 0x000f680000300800 */
[----:B------:R-:W5:Y:S04]  /*d830*/  LDL.LU R234, [R1+0x14] ;  /* 0x0000140001ea7983 */ /* 0x000f680000300800 */
[----:B------:R-:W5:Y:S04]  /*d840*/  LDL.LU R12, [R1+0x18] ;  /* 0x00001800010c7983 */ /* 0x000f680000300800 */
[----:B------:R-:W5:Y:S04]  /*d850*/  LDL.LU R233, [R1+0x1c] ;  /* 0x00001c0001e97983 */ /* 0x000f680000300800 */
[----:B------:R-:W5:Y:S01]  /*d860*/  LDL.LU R232, [R1+0x20] ;  /* 0x0000200001e87983 */ /* 0x000f620000300800 */
[----:B------:R-:W-:-:S03]  /*d870*/  LEA R4, P2, R8, UR4, 0x1 ;  /* 0x0000000408047c11 */ /* 0x000fc6000f8408ff */
[----:B------:R-:W5:Y:S04]  /*d880*/  LDL.LU R23, [R1+0x24] ;  /* 0x0000240001177983 */ /* 0x000f680000300800 */
[----:B------:R-:W5:Y:S04]  /*d890*/  LDL.LU R22, [R1+0x28] ;  /* 0x0000280001167983 */ /* 0x000f680000300800 */
[----:B------:R-:W5:Y:S04]  /*d8a0*/  LDL.LU R21, [R1+0x2c] ;  /* 0x00002c0001157983 */ /* 0x000f680000300800 */
[----:B------:R-:W5:Y:S01]  /*d8b0*/  LDL.LU R20, [R1+0x30] ;  /* 0x0000300001147983 */ /* 0x000f620000300800 */
[----:B------:R-:W-:-:S03]  /*d8c0*/  LEA.HI.X R5, R8, UR5, R11, 0x1, P2 ;  /* 0x0000000508057c11 */ /* 0x000fc600090f0c0b */
[----:B------:R-:W5:Y:S04]  /*d8d0*/  LDL.LU R19, [R1+0x34] ;  /* 0x0000340001137983 */ /* 0x000f680000300800 */
[----:B------:R-:W5:Y:S04]  /*d8e0*/  LDL.LU R18, [R1+0x38] ;  /* 0x0000380001127983 */ /* 0x000f680000300800 */
[----:B------:R-:W5:Y:S04]  /*d8f0*/  LDL.LU R15, [R1+0x3c] ;  /* 0x00003c00010f7983 */ /* 0x000f680000300800 */
[----:B------:R-:W5:Y:S04]  /*d900*/  LDL.LU R9, [R1+0x8] ;  /* 0x0000080001097983 */ /* 0x000f680000300800 */
[----:B------:R-:W5:Y:S01]  /*d910*/  LDL.LU R8, [R1+0xc] ;  /* 0x00000c0001087983 */ /* 0x000f620000300800 */
[----:B------:R-:W-:Y:S01]  /*d920*/  ISETP.GT.AND P5, PT, R0, 0x1, PT ;  /* 0x000000010000780c */ /* 0x000fe20003fa4270 */
[----:B------:R-:W-:Y:S01]  /*d930*/  USHF.L.U32 UR11, UR8, 0x4, URZ ;  /* 0x00000004080b7899 */ /* 0x000fe2000800063f */
[C---:B------:R-:W-:Y:S01]  /*d940*/  ISETP.GT.AND P4, PT, R3.reuse, 0x8, P0 ;  /* 0x000000080300780c */ /* 0x040fe20000784270 */
[----:B------:R-:W-:Y:S01]  /*d950*/  USHF.L.U64.HI UR5, UR8, 0x4, UR9 ;  /* 0x0000000408057899 */ /* 0x000fe20008010209 */
[----:B------:R-:W-:Y:S01]  /*d960*/  ISETP.GT.AND P2, PT, R3, RZ, P5 ;  /* 0x000000ff0300720c */ /* 0x000fe20002f44270 */
[----:B------:R-:W-:Y:S01]  /*d970*/  UIMAD UR4, UR9, 0xf0, URZ ;  /* 0x000000f0090478a4 */ /* 0x000fe2000f8e023f */
[----:B---3--:R-:W-:Y:S01]  /*d980*/  LOP3.LUT R17, R17, 0xfffffff7, RZ, 0xc0, !PT ;  /* 0xfffffff711117812 */ /* 0x008fe200078ec0ff */
[-C--:B------:R-:W-:Y:S01]  /*d990*/  FMUL R216, R216, R2.reuse ;  /* 0x00000002d8d87220 */ /* 0x080fe20000400000 */
[-C--:B------:R-:W-:Y:S01]  /*d9a0*/  FMUL R217, R217, R2.reuse ;  /* 0x00000002d9d97220 */ /* 0x080fe20000400000 */
[-C--:B------:R-:W-:Y:S01]  /*d9b0*/  FMUL R218, R218, R2.reuse ;  /* 0x00000002dada7220 */ /* 0x080fe20000400000 */
[-C--:B------:R-:W-:Y:S01]  /*d9c0*/  FMUL R219, R219, R2.reuse ;  /* 0x00000002dbdb7220 */ /* 0x080fe20000400000 */
[----:B------:R-:W-:Y:S01]  /*d9d0*/  FMUL R220, R220, R2 ;  /* 0x00000002dcdc7220 */ /* 0x000fe20000400000 */
[----:B------:R-:W-:Y:S01]  /*d9e0*/  F2FP.BF16.F32.PACK_AB R216, RZ, R216 ;  /* 0x000000d8ffd8723e */ /* 0x000fe200000010ff */
[-C--:B------:R-:W-:Y:S01]  /*d9f0*/  FMUL R221, R221, R2.reuse ;  /* 0x00000002dddd7220 */ /* 0x080fe20000400000 */
[----:B------:R-:W-:Y:S01]  /*da00*/  F2FP.BF16.F32.PACK_AB R217, RZ, R217 ;  /* 0x000000d9ffd9723e */ /* 0x000fe200000010ff */
        /* <DEDUP_REMOVED lines=64> */
[-C--:B------:R-:W-:Y:S01]  /*de10*/  FMUL R190, R190, R2.reuse ;  /* 0x00000002bebe7220 */ /* 0x080fe20000400000 */
[----:B------:R-:W-:Y:S01]  /*de20*/  F2FP.BF16.F32.PACK_AB R187, RZ, R187 ;  /* 0x000000bbffbb723e */ /* 0x000fe200000010ff */
[----:B------:R-:W-:Y:S01]  /*de30*/  FMUL R191, R191, R2 ;  /* 0x00000002bfbf7220 */ /* 0x000fe20000400000 */
        /* <DEDUP_REMOVED lines=157> */
[----:B--2---:R-:W-:Y:S01]  /*e810*/  FMUL R6, R6, R2 ;  /* 0x0000000206067220 */ /* 0x004fe20000400000 */
[----:B------:R-:W-:Y:S01]  /*e820*/  F2FP.BF16.F32.PACK_AB R106, RZ, R106 ;  /* 0x0000006aff6a723e */ /* 0x000fe200000010ff */
[-C--:B------:R-:W-:Y:S01]  /*e830*/  FMUL R110, R110, R2.reuse ;  /* 0x000000026e6e7220 */ /* 0x080fe20000400000 */
[----:B------:R-:W-:Y:S01]  /*e840*/  F2FP.BF16.F32.PACK_AB R107, RZ, R107 ;  /* 0x0000006bff6b723e */ /* 0x000fe200000010ff */
[----:B----4-:R-:W-:Y:S01]  /*e850*/  FMUL R7, R7, R2 ;  /* 0x0000000207077220 */ /* 0x010fe20000400000 */
[----:B------:R-:W-:Y:S01]  /*e860*/  F2FP.BF16.F32.PACK_AB R6, RZ, R6 ;  /* 0x00000006ff06723e */ /* 0x000fe200000010ff */
[----:B------:R-:W-:Y:S01]  /*e870*/  FMUL R111, R111, R2 ;  /* 0x000000026f6f7220 */ /* 0x000fe20000400000 */
[----:B------:R-:W-:Y:S01]  /*e880*/  F2FP.BF16.F32.PACK_AB R108, RZ, R108 ;  /* 0x0000006cff6c723e */ /* 0x000fe200000010ff */
[-C--:B------:R-:W-:Y:S01]  /*e890*/  FMUL R112, R112, R2.reuse ;  /* 0x0000000270707220 */ /* 0x080fe20000400000 */
[----:B------:R-:W-:Y:S01]  /*e8a0*/  F2FP.BF16.F32.PACK_AB R7, RZ, R7 ;  /* 0x00000007ff07723e */ /* 0x000fe200000010ff */
[-C--:B------:R-:W-:Y:S01]  /*e8b0*/  FMUL R113, R113, R2.reuse ;  /* 0x0000000271717220 */ /* 0x080fe20000400000 */
[----:B------:R-:W-:Y:S01]  /*e8c0*/  PRMT R10, R6, 0x7610, R10 ;  /* 0x00007610060a7816 */ /* 0x000fe2000000000a */
[-C--:B------:R-:W-:Y:S01]  /*e8d0*/  FMUL R114, R114, R2.reuse ;  /* 0x0000000272727220 */ /* 0x080fe20000400000 */
[----:B------:R-:W-:Y:S01]  /*e8e0*/  PRMT R11, R7, 0x7610, R11 ;  /* 0x00007610070b7816 */ /* 0x000fe2000000000b */
[-C--:B------:R-:W-:Y:S01]  /*e8f0*/  FMUL R115, R115, R2.reuse ;  /* 0x0000000273737220 */ /* 0x080fe20000400000 */
[----:B------:R-:W-:Y:S01]  /*e900*/  IADD3 R6, P3, R4, UR11, RZ ;  /* 0x0000000b04067c10 */ /* 0x000fe2000ff7e0ff */
[----:B------:R0:W-:Y:S01]  /*e910*/  @P2 STG.E.U16 desc[UR48][R4.64+0x2], R10 ;  /* 0x0000020a04002986 */ /* 0x0001e2000c101530 */
[----:B------:R-:W-:Y:S01]  /*e920*/  ISETP.GT.AND P2, PT, R0, 0x9, PT ;  /* 0x000000090000780c */ /* 0x000fe20003f44270 */
[-C--:B-----5:R-:W-:Y:S01]  /*e930*/  FMUL R12, R12, R2.reuse ;  /* 0x000000020c0c7220 */ /* 0x0a0fe20000400000 */
[----:B------:R-:W-:Y:S01]  /*e940*/  IADD3.X R7, R5, UR5, RZ, P3, !PT ;  /* 0x0000000505077c10 */ /* 0x000fe20009ffe4ff */
[----:B------:R1:W-:Y:S01]  /*e950*/  @P1 STG.E.U16 desc[UR48][R4.64], R11 ;  /* 0x0000000b04001986 */ /* 0x0003e2000c101530 */
[----:B------:R-:W-:Y:S01]  /*e960*/  ISETP.GT.AND P1, PT, R3, 0x8, P5 ;  /* 0x000000080300780c */ /* 0x000fe20002f24270 */
        /* <DEDUP_REMOVED lines=44> */
[-C--:B------:R-:W-:Y:S01]  /*ec30*/  FMUL R72, R72, R2.reuse ;  /* 0x0000000248487220 */ /* 0x080fe20000400000 */
[----:B------:R-:W-:Y:S01]  /*ec40*/  PRMT R13, R9, 0x7610, R13 ;  /* 0x00007610090d7816 */ /* 0x000fe2000000000d */
[-C--:B------:R-:W-:Y:S01]  /*ec50*/  FMUL R9, R234, R2.reuse ;  /* 0x00000002ea097220 */ /* 0x080fe20000400000 */
[----:B------:R-:W-:Y:S01]  /*ec60*/  PRMT R14, R8, 0x7610, R14 ;  /* 0x00007610080e7816 */ /* 0x000fe2000000000e */
[----:B------:R-:W-:Y:S01]  /*ec70*/  FMUL R8, R235, R2 ;  /* 0x00000002eb087220 */ /* 0x000fe20000400000 */
[----:B------:R-:W-:Y:S01]  /*ec80*/  F2FP.BF16.F32.PACK_AB R96, RZ, R96 ;  /* 0x00000060ff60723e */ /* 0x000fe200000010ff */
[----:B------:R2:W-:Y:S01]  /*ec90*/  @P4 STG.E.U16 desc[UR48][R6.64], R13 ;  /* 0x0000000d06004986 */ /* 0x0005e2000c101530 */
[----:B------:R-:W-:Y:S01]  /*eca0*/  ISETP.GT.AND P4, PT, R3, RZ, P2 ;  /* 0x000000ff0300720c */ /* 0x000fe20001784270 */
[----:B------:R-:W-:Y:S01]  /*ecb0*/  FMUL R73, R73, R2 ;  /* 0x0000000249497220 */ /* 0x000fe20000400000 */
[----:B------:R-:W-:Y:S01]  /*ecc0*/  F2FP.BF16.F32.PACK_AB R8, RZ, R8 ;  /* 0x00000008ff08723e */ /* 0x000fe200000010ff */
[----:B------:R-:W-:Y:S01]  /*ecd0*/  @P1 STG.E.U16 desc[UR48][R6.64+0x2], R14 ;  /* 0x0000020e06001986 */ /* 0x000fe2000c101530 */
[----:B------:R-:W-:Y:S01]  /*ece0*/  ISETP.GT.AND P1, PT, R0, 0x8, PT ;  /* 0x000000080000780c */ /* 0x000fe20003f24270 */
[-C--:B------:R-:W-:Y:S01]  /*ecf0*/  FMUL R74, R74, R2.reuse ;  /* 0x000000024a4a7220 */ /* 0x080fe20000400000 */
[----:B------:R-:W-:Y:S01]  /*ed00*/  F2FP.BF16.F32.PACK_AB R9, RZ, R9 ;  /* 0x00000009ff09723e */ /* 0x000fe200000010ff */
[-C--:B------:R-:W-:Y:S01]  /*ed10*/  FMUL R75, R75, R2.reuse ;  /* 0x000000024b4b7220 */ /* 0x080fe20000400000 */
[C---:B------:R-:W-:Y:S01]  /*ed20*/  ISETP.GT.AND P3, PT, R3.reuse, RZ, P1 ;  /* 0x000000ff0300720c */ /* 0x040fe20000f64270 */
[-C--:B------:R-:W-:Y:S01]  /*ed30*/  FMUL R76, R76, R2.reuse ;  /* 0x000000024c4c7220 */ /* 0x080fe20000400000 */
[----:B------:R-:W-:Y:S01]  /*ed40*/  ISETP.GT.AND P5, PT, R3, 0x8, P1 ;  /* 0x000000080300780c */ /* 0x000fe20000fa4270 */
[-C--:B------:R-:W-:Y:S01]  /*ed50*/  FMUL R77, R77, R2.reuse ;  /* 0x000000024d4d7220 */ /* 0x080fe20000400000 */
[----:B0-----:R-:W-:Y:S01]  /*ed60*/  PRMT R10, R8, 0x7610, R10 ;  /* 0x00007610080a7816 */ /* 0x001fe2000000000a */
[-C--:B------:R-:W-:Y:S01]  /*ed70*/  FMUL R8, R233, R2.reuse ;  /* 0x00000002e9087220 */ /* 0x080fe20000400000 */
[----:B-1----:R-:W-:Y:S01]  /*ed80*/  PRMT R11, R9, 0x7610, R11 ;  /* 0x00007610090b7816 */ /* 0x002fe2000000000b */
[-C--:B------:R-:W-:Y:S01]  /*ed90*/  FMUL R9, R232, R2.reuse ;  /* 0x00000002e8097220 */ /* 0x080fe20000400000 */
[----:B------:R-:W-:Y:S01]  /*eda0*/  F2FP.BF16.F32.PACK_AB R97, RZ, R97 ;  /* 0x00000061ff61723e */ /* 0x000fe200000010ff */
[----:B------:R-:W-:Y:S01]  /*edb0*/  FMUL R78, R78, R2 ;  /* 0x000000024e4e7220 */ /* 0x000fe20000400000 */
[----:B------:R-:W-:Y:S01]  /*edc0*/  F2FP.BF16.F32.PACK_AB R8, RZ, R8 ;  /* 0x00000008ff08723e */ /* 0x000fe200000010ff */
[----:B------:R-:W-:Y:S01]  /*edd0*/  @P4 STG.E.U16 desc[UR48][R4.64+0x12], R11 ;  /* 0x0000120b04004986 */ /* 0x000fe2000c101530 */
[----:B------:R-:W-:Y:S01]  /*ede0*/  ISETP.GT.AND P4, PT, R3, 0x8, P2 ;  /* 0x000000080300780c */ /* 0x000fe20001784270 */
[-C--:B------:R-:W-:Y:S01]  /*edf0*/  FMUL R79, R79, R2.reuse ;  /* 0x000000024f4f7220 */ /* 0x080fe20000400000 */
[----:B--2---:R-:W-:Y:S01]  /*ee00*/  PRMT R13, R8, 0x7610, R13 ;  /* 0x00007610080d7816 */ /* 0x004fe2000000000d */
[----:B------:R0:W-:Y:S01]  /*ee10*/  @P3 STG.E.U16 desc[UR48][R4.64+0x10], R10 ;  /* 0x0000100a04003986 */ /* 0x0001e2000c101530 */
[----:B------:R-:W-:Y:S01]  /*ee20*/  ISETP.GT.AND P3, PT, R0, 0x10, PT ;  /* 0x000000100000780c */ /* 0x000fe20003f64270 */
[-C--:B------:R-:W-:Y:S01]  /*ee30*/  FMUL R8, R23, R2.reuse ;  /* 0x0000000217087220 */ /* 0x080fe20000400000 */
[----:B------:R-:W-:Y:S01]  /*ee40*/  F2FP.BF16.F32.PACK_AB R9, RZ, R9 ;  /* 0x00000009ff09723e */ /* 0x000fe200000010ff */
[----:B------:R-:W-:Y:S01]  /*ee50*/  @P5 STG.E.U16 desc[UR48][R6.64+0x10], R12 ;  /* 0x0000100c06005986 */ /* 0x000fe2000c101530 */
[----:B------:R-:W-:Y:S01]  /*ee60*/  ISETP.GT.AND P5, PT, R3, RZ, P3 ;  /* 0x000000ff0300720c */ /* 0x000fe20001fa4270 */
[----:B------:R-:W-:Y:S01]  /*ee70*/  FMUL R80, R80, R2 ;  /* 0x0000000250507220 */ /* 0x000fe20000400000 */
[----:B------:R-:W-:Y:S01]  /*ee80*/  F2FP.BF16.F32.PACK_AB R8, RZ, R8 ;  /* 0x00000008ff08723e */ /* 0x000fe200000010ff */
[-C--:B------:R-:W-:Y:S01]  /*ee90*/  FMUL R81, R81, R2.reuse ;  /* 0x0000000251517220 */ /* 0x080fe20000400000 */
[----:B------:R-:W-:Y:S01]  /*eea0*/  @P1 LOP3.LUT R17, R17, 0x8, RZ, 0xfc, !PT ;  /* 0x0000000811111812 */ /* 0x000fe200078efcff */
[----:B------:R-:W-:Y:S01]  /*eeb0*/  @P4 STG.E.U16 desc[UR48][R6.64+0x12], R13 ;  /* 0x0000120d06004986 */ /* 0x000fe2000c101530 */
[----:B------:R-:W-:Y:S01]  /*eec0*/  ISETP.GT.AND P4, PT, R0, 0x11, PT ;  /* 0x000000110000780c */ /* 0x000fe20003f84270 */
[-C--:B------:R-:W-:Y:S01]  /*eed0*/  FMUL R82, R82, R2.reuse ;  /* 0x0000000252527220 */ /* 0x080fe20000400000 */
[----:B0-----:R-:W-:Y:S01]  /*eee0*/  PRMT R10, R8, 0x7610, R10 ;  /* 0x00007610080a7816 */ /* 0x001fe2000000000a */
[----:B------:R-:W-:Y:S01]  /*eef0*/  FMUL R8, R22, R2 ;  /* 0x0000000216087220 */ /* 0x000fe20000400000 */
[----:B------:R-:W-:Y:S01]  /*ef00*/  F2FP.BF16.F32.PACK_AB R98, RZ, R98 ;  /* 0x00000062ff62723e */ /* 0x000fe200000010ff */
[-C--:B------:R-:W-:Y:S01]  /*ef10*/  FMUL R83, R83, R2.reuse ;  /* 0x0000000253537220 */ /* 0x080fe20000400000 */
[----:B------:R-:W-:Y:S01]  /*ef20*/  F2FP.BF16.F32.PACK_AB R99, RZ, R99 ;  /* 0x00000063ff63723e */ /* 0x000fe200000010ff */
[----:B------:R0:W-:Y:S01]  /*ef30*/  @P5 STG.E.U16 desc[UR48][R4.64+0x20], R9 ;  /* 0x0000200904005986 */ /* 0x0001e2000c101530 */
[----:B------:R-:W-:Y:S01]  /*ef40*/  ISETP.GT.AND P5, PT, R3, RZ, P4 ;  /* 0x000000ff0300720c */ /* 0x000fe200027a4270 */
[----:B------:R-:W-:Y:S01]  /*ef50*/  FMUL R84, R84, R2 ;  /* 0x0000000254547220 */ /* 0x000fe20000400000 */
[----:B------:R-:W-:Y:S01]  /*ef60*/  F2FP.BF16.F32.PACK_AB R8, RZ, R8 ;  /* 0x00000008ff08723e */ /* 0x000fe200000010ff */
[----:B------:R-:W-:Y:S01]  /*ef70*/  FMUL R85, R85, R2 ;  /* 0x0000000255557220 */ /* 0x000fe20000400000 */
[----:B------:R-:W-:Y:S01]  /*ef80*/  F2FP.BF16.F32.PACK_AB R100, RZ, R100 ;  /* 0x00000064ff64723e */ /* 0x000fe200000010ff */
[-C--:B------:R-:W-:Y:S01]  /*ef90*/  FMUL R86, R86, R2.reuse ;  /* 0x0000000256567220 */ /* 0x080fe20000400000 */
[----:B------:R-:W-:Y:S01]  /*efa0*/  PRMT R11, R8, 0x7610, R11 ;  /* 0x00007610080b7816 */ /* 0x000fe2000000000b */
[-C--:B------:R-:W-:Y:S01]  /*efb0*/  FMUL R8, R21, R2.reuse ;  /* 0x0000000215087220 */ /* 0x080fe20000400000 */
[----:B------:R-:W-:Y:S01]  /*efc0*/  F2FP.BF16.F32.PACK_AB R101, RZ, R101 ;  /* 0x00000065ff65723e */ /* 0x000fe200000010ff */
[----:B------:R-:W-:Y:S01]  /*efd0*/  FMUL R87, R87, R2 ;  /* 0x0000000257577220 */ /* 0x000fe20000400000 */
[----:B------:R-:W-:Y:S01]  /*efe0*/  F2FP.BF16.F32.PACK_AB R102, RZ, R102 ;  /* 0x00000066ff66723e */ /* 0x000fe200000010ff */
[----:B------:R-:W-:Y:S01]  /*eff0*/  FMUL R56, R56, R2 ;  /* 0x0000000238387220 */ /* 0x000fe20000400000 */
[----:B0-----:R-:W-:Y:S01]  /*f000*/  F2FP.BF16.F32.PACK_AB R9, RZ, R8 ;  /* 0x00000008ff09723e */ /* 0x001fe200000010ff */
[----:B------:R0:W-:Y:S01]  /*f010*/  @P5 STG.E.U16 desc[UR48][R4.64+0x22], R10 ;  /* 0x0000220a04005986 */ /* 0x0001e2000c101530 */
[----:B------:R-:W-:Y:S01]  /*f020*/  ISETP.GT.AND P5, PT, R3, 0x8, P3 ;  /* 0x000000080300780c */ /* 0x000fe20001fa4270 */
        /* <DEDUP_REMOVED lines=11> */
[----:B0-----:R-:W-:Y:S01]  /*f0e0*/  PRMT R10, R8, 0x7610, R10 ;  /* 0x00007610080a7816 */ /* 0x001fe2000000000a */
        /* <DEDUP_REMOVED lines=15> */
[----:B------:R-:W-:Y:S01]  /*f1e0*/  ISETP.GT.AND P5, PT, R0, 0x18, PT ;  /* 0x000000180000780c */ /* 0x000fe20003fa4270 */
[-C--:B------:R-:W-:Y:S01]  /*f1f0*/  FMUL R8, R18, R2.reuse ;  /* 0x0000000212087220 */ /* 0x080fe20000400000 */
[----:B------:R-:W-:Y:S01]  /*f200*/  F2FP.BF16.F32.PACK_AB R79, RZ, R79 ;  /* 0x0000004fff4f723e */ /* 0x000fe200000010ff */
[-C--:B------:R-:W-:Y:S01]  /*f210*/  FMUL R67, R67, R2.reuse ;  /* 0x0000000243437220 */ /* 0x080fe20000400000 */
[----:B------:R-:W-:Y:S01]  /*f220*/  ISETP.GT.AND P6, PT, R3, RZ, P5 ;  /* 0x000000ff0300720c */ /* 0x000fe20002fc4270 */
[----:B------:R-:W-:Y:S01]  /*f230*/  FMUL R68, R68, R2 ;  /* 0x0000000244447220 */ /* 0x000fe20000400000 */
[----:B------:R-:W-:Y:S01]  /*f240*/  F2FP.BF16.F32.PACK_AB R8, RZ, R8 ;  /* 0x00000008ff08723e */ /* 0x000fe200000010ff */
[----:B------:R-:W-:Y:S01]  /*f250*/  FMUL R69, R69, R2 ;  /* 0x0000000245457220 */ /* 0x000fe20000400000 */
[----:B------:R-:W-:Y:S01]  /*f260*/  F2FP.BF16.F32.PACK_AB R80, RZ, R80 ;  /* 0x00000050ff50723e */ /* 0x000fe200000010ff */
[-C--:B------:R-:W-:Y:S01]  /*f270*/  FMUL R70, R70, R2.reuse ;  /* 0x0000000246467220 */ /* 0x080fe20000400000 */
[----:B------:R-:W-:Y:S01]  /*f280*/  F2FP.BF16.F32.PACK_AB R81, RZ, R81 ;  /* 0x00000051ff51723e */ /* 0x000fe200000010ff */
[-C--:B------:R-:W-:Y:S01]  /*f290*/  FMUL R71, R71, R2.reuse ;  /* 0x0000000247477220 */ /* 0x080fe20000400000 */
[----:B0-----:R-:W-:Y:S01]  /*f2a0*/  PRMT R9, R8, 0x7610, R9 ;  /* 0x0000761008097816 */ /* 0x001fe20000000009 */
[----:B------:R-:W-:Y:S01]  /*f2b0*/  FMUL R8, R15, R2 ;  /* 0x000000020f087220 */ /* 0x000fe20000400000 */
[----:B------:R-:W-:Y:S01]  /*f2c0*/  F2FP.BF16.F32.PACK_AB R82, RZ, R82 ;  /* 0x00000052ff52723e */ /* 0x000fe200000010ff */
[-C--:B------:R-:W-:Y:S01]  /*f2d0*/  FMUL R40, R40, R2.reuse ;  /* 0x0000000228287220 */ /* 0x080fe20000400000 */
[----:B------:R-:W-:Y:S01]  /*f2e0*/  F2FP.BF16.F32.PACK_AB R83, RZ, R83 ;  /* 0x00000053ff53723e */ /* 0x000fe200000010ff */
[----:B------:R-:W-:Y:S01]  /*f2f0*/  @P6 STG.E.U16 desc[UR48][R4.64+0x30], R10 ;  /* 0x0000300a04006986 */ /* 0x000fe2000c101530 */
[----:B------:R-:W-:Y:S01]  /*f300*/  ISETP.GT.AND P6, PT, R0, 0x19, PT ;  /* 0x000000190000780c */ /* 0x000fe20003fc4270 */
[----:B------:R-:W-:Y:S01]  /*f310*/  FMUL R41, R41, R2 ;  /* 0x0000000229297220 */ /* 0x000fe20000400000 */
[----:B------:R-:W-:Y:S01]  /*f320*/  F2FP.BF16.F32.PACK_AB R8, RZ, R8 ;  /* 0x00000008ff08723e */ /* 0x000fe200000010ff */
[-C--:B------:R-:W-:Y:S01]  /*f330*/  FMUL R43, R43, R2.reuse ;  /* 0x000000022b2b7220 */ /* 0x080fe20000400000 */
[----:B------:R-:W-:Y:S01]  /*f340*/  ISETP.GT.AND P1, PT, R3, RZ, P6 ;  /* 0x000000ff0300720c */ /* 0x000fe20003724270 */
        /* <DEDUP_REMOVED lines=24> */
[----:B0-----:R-:W-:Y:S01]  /*f4d0*/  IMAD.U32 R11, RZ, RZ, UR8 ;  /* 0x00000008ff0b7e24 */ /* 0x001fe2000f8e00ff */
[----:B------:R-:W-:Y:S01]  /*f4e0*/  F2FP.BF16.F32.PACK_AB R63, RZ, R63 ;  /* 0x0000003fff3f723e */ /* 0x000fe200000010ff */
[----:B------:R-:W-:Y:S01]  /*f4f0*/  @P1 STG.E.U16 desc[UR48][R6.64+0x30], R9 ;  /* 0x0000300906001986 */ /* 0x000fe2000c101530 */
[----:B------:R-:W-:Y:S01]  /*f500*/  ISETP.GT.AND P1, PT, R3, 0x8, P6 ;  /* 0x000000080300780c */ /* 0x000fe20003724270 */
[----:B------:R-:W-:Y:S01]  /*f510*/  IMAD.WIDE.U32 R10, R11, 0xf0, R6 ;  /* 0x000000f00b0a7825 */ /* 0x000fe200078e0006 */
[----:B------:R-:W-:-:S03]  /*f520*/  F2FP.BF16.F32.PACK_AB R65, RZ, R65 ;  /* 0x00000041ff41723e */ /* 0x000fc600000010ff */
[----:B------:R-:W-:Y:S01]  /*f530*/  FMUL R54, R54, R2 ;  /* 0x0000000236367220 */ /* 0x000fe20000400000 */
[----:B------:R-:W-:Y:S01]  /*f540*/  F2FP.BF16.F32.PACK_AB R64, RZ, R64 ;  /* 0x00000040ff40723e */ /* 0x000fe200000010ff */
[----:B------:R-:W-:Y:S01]  /*f550*/  VIADD R11, R11, UR4 ;  /* 0x000000040b0b7c36 */ /* 0x000fe20008000000 */
        /* <DEDUP_REMOVED lines=8> */
[C---:B------:R-:W-:Y:S01]  /*f5e0*/  ISETP.GT.AND P1, PT, R3.reuse, 0x80, P0 ;  /* 0x000000800300780c */ /* 0x040fe20000724270 */
[-C--:B------:R-:W-:Y:S01]  /*f5f0*/  FMUL R26, R26, R2.reuse ;  /* 0x000000021a1a7220 */ /* 0x080fe20000400000 */
        /* <DEDUP_REMOVED lines=27> */
[----:B------:R-:W-:Y:S01]  /*f7b0*/  FMUL R39, R39, R2 ;  /* 0x0000000227277220 */ /* 0x000fe20000400000 */
[----:B------:R-:W-:Y:S01]  /*f7c0*/  F2FP.BF16.F32.PACK_AB R49, RZ, R49 ;  /* 0x00000031ff31723e */ /* 0x000fe200000010ff */
[----:B------:R-:W-:Y:S01]  /*f7d0*/  @P1 STG.E.U16 desc[UR48][R10.64+0x2], R217 ;  /* 0x000002d90a001986 */ /* 0x000fe2000c101530 */
[----:B0-----:R-:W-:-:S02]  /*f7e0*/  IADD3 R8, P1, R10, UR11, RZ ;  /* 0x0000000b0a087c10 */ /* 0x001fc4000ff3e0ff */
[----:B------:R-:W-:Y:S02]  /*f7f0*/  F2FP.BF16.F32.PACK_AB R50, RZ, R50 ;  /* 0x00000032ff32723e */ /* 0x000fe400000010ff */
[----:B------:R-:W-:Y:S02]  /*f800*/  IADD3.X R9, R11, UR5, RZ, P1, !PT ;  /* 0x000000050b097c10 */ /* 0x000fe40008ffe4ff */
[----:B------:R-:W-:Y:S02]  /*f810*/  LOP3.LUT P1, RZ, R17, 0x8, RZ, 0xc0, !PT ;  /* 0x0000000811ff7812 */ /* 0x000fe4000782c0ff */
[----:B------:R-:W-:Y:S01]  /*f820*/  F2FP.BF16.F32.PACK_AB R51, RZ, R51 ;  /* 0x00000033ff33723e */ /* 0x000fe200000010ff */
[----:B------:R-:W-:Y:S01]  /*f830*/  @P0 STG.E.U16 desc[UR48][R8.64], R218 ;  /* 0x000000da08000986 */ /* 0x000fe2000c101530 */
[----:B------:R-:W-:Y:S02]  /*f840*/  ISETP.GT.AND P0, PT, R0, 0x1, PT ;  /* 0x000000010000780c */ /* 0x000fe40003f04270 */
[----:B------:R-:W-:-:S02]  /*f850*/  F2FP.BF16.F32.PACK_AB R52, RZ, R52 ;  /* 0x00000034ff34723e */ /* 0x000fc400000010ff */
[----:B------:R-:W-:Y:S02]  /*f860*/  ISETP.GT.AND P0, PT, R3, 0x88, P0 ;  /* 0x000000880300780c */ /* 0x000fe40000704270 */
[----:B------:R-:W-:Y:S02]  /*f870*/  F2FP.BF16.F32.PACK_AB R53, RZ, R53 ;  /* 0x00000035ff35723e */ /* 0x000fe400000010ff */
[----:B------:R-:W-:Y:S02]  /*f880*/  F2FP.BF16.F32.PACK_AB R54, RZ, R54 ;  /* 0x00000036ff36723e */ /* 0x000fe400000010ff */
[----:B------:R-:W-:Y:S02]  /*f890*/  F2FP.BF16.F32.PACK_AB R55, RZ, R55 ;  /* 0x00000037ff37723e */ /* 0x000fe400000010ff */
[----:B------:R-:W-:Y:S02]  /*f8a0*/  F2FP.BF16.F32.PACK_AB R24, RZ, R24 ;  /* 0x00000018ff18723e */ /* 0x000fe400000010ff */
[----:B------:R-:W-:-:S02]  /*f8b0*/  F2FP.BF16.F32.PACK_AB R25, RZ, R25 ;  /* 0x00000019ff19723e */ /* 0x000fc400000010ff */
[----:B------:R-:W-:Y:S01]  /*f8c0*/  F2FP.BF16.F32.PACK_AB R26, RZ, R26 ;  /* 0x0000001aff1a723e */ /* 0x000fe200000010ff */
[----:B------:R-:W-:Y:S01]  /*f8d0*/  @P0 STG.E.U16 desc[UR48][R8.64+0x2], R219 ;  /* 0x000002db08000986 */ /* 0x000fe2000c101530 */
[C---:B------:R-:W-:Y:S02]  /*f8e0*/  ISETP.GT.AND P0, PT, R3.reuse, 0x80, P1 ;  /* 0x000000800300780c */ /* 0x040fe40000f04270 */
[----:B------:R-:W-:Y:S02]  /*f8f0*/  ISETP.GT.AND P1, PT, R3, 0x88, P1 ;  /* 0x000000880300780c */ /* 0x000fe40000f24270 */
[----:B------:R-:W-:Y:S02]  /*f900*/  F2FP.BF16.F32.PACK_AB R27, RZ, R27 ;  /* 0x0000001bff1b723e */ /* 0x000fe400000010ff */
[----:B------:R-:W-:Y:S02]  /*f910*/  F2FP.BF16.F32.PACK_AB R28, RZ, R28 ;  /* 0x0000001cff1c723e */ /* 0x000fe400000010ff */
[----:B------:R-:W-:-:S02]  /*f920*/  F2FP.BF16.F32.PACK_AB R29, RZ, R29 ;  /* 0x0000001dff1d723e */ /* 0x000fc400000010ff */
[----:B------:R-:W-:Y:S02]  /*f930*/  F2FP.BF16.F32.PACK_AB R30, RZ, R30 ;  /* 0x0000001eff1e723e */ /* 0x000fe400000010ff */
[----:B------:R-:W-:Y:S01]  /*f940*/  F2FP.BF16.F32.PACK_AB R31, RZ, R31 ;  /* 0x0000001fff1f723e */ /* 0x000fe200000010ff */
[----:B------:R-:W-:Y:S01]  /*f950*/  @P0 STG.E.U16 desc[UR48][R10.64+0x10], R220 ;  /* 0x000010dc0a000986 */ /* 0x000fe2000c101530 */
[C---:B------:R-:W-:Y:S02]  /*f960*/  ISETP.GT.AND P0, PT, R3.reuse, 0x80, P2 ;  /* 0x000000800300780c */ /* 0x040fe40001704270 */
[----:B------:R-:W-:Y:S02]  /*f970*/  ISETP.GT.AND P2, PT, R3, 0x88, P2 ;  /* 0x000000880300780c */ /* 0x000fe40001744270 */
[----:B------:R-:W-:Y:S02]  /*f980*/  F2FP.BF16.F32.PACK_AB R32, RZ, R32 ;  /* 0x00000020ff20723e */ /* 0x000fe400000010ff */
[----:B------:R-:W-:-:S02]  /*f990*/  F2FP.BF16.F32.PACK_AB R33, RZ, R33 ;  /* 0x00000021ff21723e */ /* 0x000fc400000010ff */
[----:B------:R-:W-:Y:S02]  /*f9a0*/  F2FP.BF16.F32.PACK_AB R34, RZ, R34 ;  /* 0x00000022ff22723e */ /* 0x000fe400000010ff */
[----:B------:R-:W-:Y:S02]  /*f9b0*/  F2FP.BF16.F32.PACK_AB R35, RZ, R35 ;  /* 0x00000023ff23723e */ /* 0x000fe400000010ff */
[----:B------:R-:W-:Y:S01]  /*f9c0*/  F2FP.BF16.F32.PACK_AB R36, RZ, R36 ;  /* 0x00000024ff24723e */ /* 0x000fe200000010ff */
[----:B------:R-:W-:Y:S01]  /*f9d0*/  @P0 STG.E.U16 desc[UR48][R10.64+0x12], R221 ;  /* 0x000012dd0a000986 */ /* 0x000fe2000c101530 */
[C---:B------:R-:W-:Y:S02]  /*f9e0*/  ISETP.GT.AND P0, PT, R3.reuse, 0x80, P3 ;  /* 0x000000800300780c */ /* 0x040fe40001f04270 */
[C---:B------:R-:W-:Y:S01]  /*f9f0*/  ISETP.GT.AND P3, PT, R3.reuse, 0x88, P3 ;  /* 0x000000880300780c */ /* 0x040fe20001f64270 */
[----:B------:R-:W-:Y:S01]  /*fa00*/  @P1 STG.E.U16 desc[UR48][R8.64+0x10], R222 ;  /* 0x000010de08001986 */ /* 0x000fe2000c101530 */
[----:B------:R-:W-:-:S02]  /*fa10*/  ISETP.GT.AND P1, PT, R3, 0x80, P6 ;  /* 0x000000800300780c */ /* 0x000fc40003724270 */
[----:B------:R-:W-:Y:S01]  /*fa20*/  F2FP.BF16.F32.PACK_AB R37, RZ, R37 ;  /* 0x00000025ff25723e */ /* 0x000fe200000010ff */
[----:B------:R-:W-:Y:S01]  /*fa30*/  @P2 STG.E.U16 desc[UR48][R8.64+0x12], R223 ;  /* 0x000012df08002986 */ /* 0x000fe2000c101530 */
[C---:B------:R-:W-:Y:S02]  /*fa40*/  ISETP.GT.AND P2, PT, R3.reuse, 0x80, P5 ;  /* 0x000000800300780c */ /* 0x040fe40002f44270 */
[C---:B------:R-:W-:Y:S02]  /*fa50*/  ISETP.GT.AND P5, PT, R3.reuse, 0x88, P5 ;  /* 0x000000880300780c */ /* 0x040fe40002fa4270 */
[----:B------:R-:W-:Y:S01]  /*fa60*/  F2FP.BF16.F32.PACK_AB R38, RZ, R38 ;  /* 0x00000026ff26723e */ /* 0x000fe200000010ff */
[----:B------:R-:W-:Y:S01]  /*fa70*/  @P0 STG.E.U16 desc[UR48][R10.64+0x20], R224 ;  /* 0x000020e00a000986 */ /* 0x000fe2000c101530 */
[C---:B------:R-:W-:Y:S02]  /*fa80*/  ISETP.GT.AND P0, PT, R3.reuse, 0x80, P4 ;  /* 0x000000800300780c */ /* 0x040fe40002704270 */
[----:B------:R-:W-:-:S02]  /*fa90*/  ISETP.GT.AND P4, PT, R3, 0x88, P4 ;  /* 0x000000880300780c */ /* 0x000fc40002784270 */
[----:B------:R-:W-:-:S03]  /*faa0*/  F2FP.BF16.F32.PACK_AB R39, RZ, R39 ;  /* 0x00000027ff27723e */ /* 0x000fc600000010ff */
[----:B------:R-:W-:Y:S02]  /*fab0*/  @P2 IMAD.MOV.U32 R12, RZ, RZ, R10 ;  /* 0x000000ffff0c2224 */ /* 0x000fe400078e000a */
[----:B------:R-:W-:-:S04]  /*fac0*/  @P2 IMAD.MOV.U32 R13, RZ, RZ, R11 ;  /* 0x000000ffff0d2224 */ /* 0x000fc800078e000b */
[----:B------:R-:W-:Y:S02]  /*fad0*/  @P0 IMAD.MOV.U32 R14, RZ, RZ, R10 ;  /* 0x000000ffff0e0224 */ /* 0x000fe400078e000a */
[----:B------:R-:W-:-:S05]  /*fae0*/  @P0 IMAD.MOV.U32 R15, RZ, RZ, R11 ;  /* 0x000000ffff0f0224 */ /* 0x000fca00078e000b */
[----:B------:R-:W-:Y:S01]  /*faf0*/  @P0 STG.E.U16 desc[UR48][R14.64+0x22], R225 ;  /* 0x000022e10e000986 */ /* 0x000fe2000c101530 */
[C---:B------:R-:W-:Y:S02]  /*fb00*/  ISETP.GT.AND P0, PT, R3.reuse, 0x88, P6 ;  /* 0x000000880300780c */ /* 0x040fe40003704270 */
[C---:B------:R-:W-:Y:S01]  /*fb10*/  ISETP.GT.AND P6, PT, R0.reuse, 0x20, PT ;  /* 0x000000200000780c */ /* 0x040fe20003fc4270 */
[----:B------:R-:W-:Y:S03]  /*fb20*/  @P3 STG.E.U16 desc[UR48][R8.64+0x20], R226 ;  /* 0x000020e208003986 */ /* 0x000fe6000c101530 */
[----:B------:R-:W-:Y:S01]  /*fb30*/  ISETP.GT.AND P3, PT, R3, 0x8, P6 ;  /* 0x000000080300780c */ /* 0x000fe20003764270 */
[----:B------:R-:W-:Y:S01]  /*fb40*/  @P4 STG.E.U16 desc[UR48][R8.64+0x22], R227 ;  /* 0x000022e308004986 */ /* 0x000fe2000c101530 */
[----:B------:R-:W-:-:S03]  /*fb50*/  ISETP.GT.AND P4, PT, R0, 0x28, PT ;  /* 0x000000280000780c */ /* 0x000fc60003f84270 */
[----:B------:R-:W-:Y:S04]  /*fb60*/  @P2 STG.E.U16 desc[UR48][R12.64+0x30], R228 ;  /* 0x000030e40c002986 */ /* 0x000fe8000c101530 */
[----:B------:R0:W-:Y:S01]  /*fb70*/  @P1 STG.E.U16 desc[UR48][R10.64+0x32], R229 ;  /* 0x000032e50a001986 */ /* 0x0001e2000c101530 */
[----:B------:R-:W-:-:S03]  /*fb80*/  ISETP.GT.AND P1, PT, R3, RZ, P6 ;  /* 0x000000ff0300720c */ /* 0x000fc60003724270 */
[----:B------:R-:W-:Y:S01]  /*fb90*/  @P5 STG.E.U16 desc[UR48][R8.64+0x30], R230 ;  /* 0x000030e608005986 */ /* 0x000fe2000c101530 */
[----:B------:R-:W-:-:S03]  /*fba0*/  ISETP.GT.AND P5, PT, R0, 0x21, PT ;  /* 0x000000210000780c */ /* 0x000fc60003fa4270 */
[----:B------:R1:W-:Y:S01]  /*fbb0*/  @P0 STG.E.U16 desc[UR48][R8.64+0x32], R231 ;  /* 0x000032e708000986 */ /* 0x0003e2000c101530 */
[C---:B------:R-:W-:Y:S02]  /*fbc0*/  ISETP.GT.AND P2, PT, R3.reuse, RZ, P5 ;  /* 0x000000ff0300720c */ /* 0x040fe40002f44270 */
[C---:B------:R-:W-:Y:S01]  /*fbd0*/  ISETP.GT.AND P0, PT, R3.reuse, 0x8, P5 ;  /* 0x000000080300780c */ /* 0x040fe20002f04270 */
[----:B0-----:R-:W-:Y:S01]  /*fbe0*/  IMAD.U32 R11, RZ, RZ, UR8 ;  /* 0x00000008ff0b7e24 */ /* 0x001fe2000f8e00ff */
[----:B------:R-:W-:Y:S01]  /*fbf0*/  P2R R12, PR, RZ, 0x40 ;  /* 0x00000040ff0c7803 */ /* 0x000fe20000000000 */
[----:B------:R0:W-:Y:S01]  /*fc00*/  @P1 STG.E.U16 desc[UR48][R4.64+0x40], R200 ;  /* 0x000040c804001986 */ /* 0x0001e2000c101530 */
[----:B------:R-:W-:Y:S01]  /*fc10*/  ISETP.GT.AND P1, PT, R3, 0x8, P4 ;  /* 0x000000080300780c */ /* 0x000fe20002724270 */
[----:B------:R-:W-:Y:S01]  /*fc20*/  IMAD.WIDE.U32 R10, R11, 0xf0, R6 ;  /* 0x000000f00b0a7825 */ /* 0x000fe200078e0006 */
[----:B------:R-:W-:-:S03]  /*fc30*/  P2R R13, PR, RZ, 0x10 ;  /* 0x00000010ff0d7803 */ /* 0x000fc60000000000 */
[----:B------:R-:W-:Y:S02]  /*fc40*/  VIADD R11, R11, UR4 ;  /* 0x000000040b0b7c36 */ /* 0x000fe40008000000 */
[----:B------:R0:W-:Y:S01]  /*fc50*/  @P2 STG.E.U16 desc[UR48][R4.64+0x42], R201 ;  /* 0x000042c904002986 */ /* 0x0001e2000c101530 */
[----:B------:R-:W-:Y:S02]  /*fc60*/  ISETP.GT.AND P2, PT, R3, RZ, P4 ;  /* 0x000000ff0300720c */ /* 0x000fe40002744270 */
[C---:B------:R-:W-:Y:S01]  /*fc70*/  ISETP.GT.AND P4, PT, R0.reuse, 0x39, PT ;  /* 0x000000390000780c */ /* 0x040fe20003f84270 */
[----:B------:R0:W-:Y:S01]  /*fc80*/  @P3 STG.E.U16 desc[UR48][R6.64+0x40], R202 ;  /* 0x000040ca06003986 */ /* 0x0001e2000c101530 */
[----:B------:R-:W-:-:S03]  /*fc90*/  ISETP.GT.AND P3, PT, R0, 0x29, PT ;  /* 0x000000290000780c */ /* 0x000fc60003f64270 */
[----:B------:R0:W-:Y:S01]  /*fca0*/  @P0 STG.E.U16 desc[UR48][R6.64+0x42], R203 ;  /* 0x000042cb06000986 */ /* 0x0001e2000c101530 */
[----:B------:R-:W-:-:S05]  /*fcb0*/  ISETP.GT.AND P0, PT, R3, RZ, P3 ;  /* 0x000000ff0300720c */ /* 0x000fca0001f04270 */
[----:B------:R0:W-:Y:S01]  /*fcc0*/  @P2 STG.E.U16 desc[UR48][R4.64+0x50], R204 ;  /* 0x000050cc04002986 */ /* 0x0001e2000c101530 */
[----:B------:R-:W-:-:S07]  /*fcd0*/  ISETP.GT.AND P2, PT, R0, 0x30, PT ;  /* 0x000000300000780c */ /* 0x000fce0003f44270 */
[----:B------:R0:W-:Y:S01]  /*fce0*/  @P0 STG.E.U16 desc[UR48][R4.64+0x52], R205 ;  /* 0x000052cd04000986 */ /* 0x0001e2000c101530 */
[----:B------:R-:W-:-:S03]  /*fcf0*/  ISETP.GT.AND P0, PT, R3, 0x8, P3 ;  /* 0x000000080300780c */ /* 0x000fc60001f04270 */
[----:B------:R0:W-:Y:S01]  /*fd00*/  @P1 STG.E.U16 desc[UR48][R6.64+0x50], R206 ;  /* 0x000050ce06001986 */ /* 0x0001e2000c101530 */
[----:B------:R-:W-:-:S09]  /*fd10*/  ISETP.GT.AND P1, PT, R3, RZ, P2 ;  /* 0x000000ff0300720c */ /* 0x000fd20001724270 */
[----:B------:R0:W-:Y:S01]  /*fd20*/  @P0 STG.E.U16 desc[UR48][R6.64+0x52], R207 ;  /* 0x000052cf06000986 */ /* 0x0001e2000c101530 */
[----:B------:R-:W-:-:S03]  /*fd30*/  ISETP.GT.AND P0, PT, R0, 0x31, PT ;  /* 0x000000310000780c */ /* 0x000fc60003f04270 */
[----:B------:R0:W-:Y:S01]  /*fd40*/  @P1 STG.E.U16 desc[UR48][R4.64+0x60], R208 ;  /* 0x000060d004001986 */ /* 0x0001e2000c101530 */
[----:B------:R-:W-:-:S13]  /*fd50*/  ISETP.GT.AND P1, PT, R3, RZ, P0 ;  /* 0x000000ff0300720c */ /* 0x000fda0000724270 */
[----:B------:R0:W-:Y:S01]  /*fd60*/  @P1 STG.E.U16 desc[UR48][R4.64+0x62], R209 ;  /* 0x000062d104001986 */ /* 0x0001e2000c101530 */
[----:B------:R-:W-:-:S13]  /*fd70*/  ISETP.GT.AND P1, PT, R3, 0x8, P2 ;  /* 0x000000080300780c */ /* 0x000fda0001724270 */
[----:B------:R0:W-:Y:S01]  /*fd80*/  @P1 STG.E.U16 desc[UR48][R6.64+0x60], R210 ;  /* 0x000060d206001986 */ /* 0x0001e2000c101530 */
[----:B------:R-:W-:-:S13]  /*fd90*/  ISETP.GT.AND P1, PT, R3, 0x8, P0 ;  /* 0x000000080300780c */ /* 0x000fda0000724270 */
[----:B------:R0:W-:Y:S01]  /*fda0*/  @P1 STG.E.U16 desc[UR48][R6.64+0x62], R211 ;  /* 0x000062d306001986 */ /* 0x0001e2000c101530 */
[----:B-1----:R-:W-:-:S04]  /*fdb0*/  IADD3 R8, P1, R10, UR11, RZ ;  /* 0x0000000b0a087c10 */ /* 0x002fc8000ff3e0ff */
[----:B------:R-:W-:Y:S02]  /*fdc0*/  IADD3.X R9, R11, UR5, RZ, P1, !PT ;  /* 0x000000050b097c10 */ /* 0x000fe40008ffe4ff */
[----:B------:R-:W-:-:S04]  /*fdd0*/  ISETP.GT.AND P1, PT, R0, 0x38, PT ;  /* 0x000000380000780c */ /* 0x000fc80003f24270 */
[----:B------:R-:W-:-:S13]  /*fde0*/  ISETP.GT.AND P6, PT, R3, RZ, P1 ;  /* 0x000000ff0300720c */ /* 0x000fda0000fc4270 */
[----:B------:R0:W-:Y:S01]  /*fdf0*/  @P6 STG.E.U16 desc[UR48][R4.64+0x70], R212 ;  /* 0x000070d404006986 */ /* 0x0001e2000c101530 */
[C---:B------:R-:W-:Y:S02]  /*fe00*/  ISETP.GT.AND P6, PT, R3.reuse, RZ, P4 ;  /* 0x000000ff0300720c */ /* 0x040fe400027c4270 */
[----:B------:R-:W-:-:S11]  /*fe10*/  ISETP.GT.AND P4, PT, R3, 0x8, P4 ;  /* 0x000000080300780c */ /* 0x000fd60002784270 */
[----:B------:R0:W-:Y:S01]  /*fe20*/  @P6 STG.E.U16 desc[UR48][R4.64+0x72], R213 ;  /* 0x000072d504006986 */ /* 0x0001e2000c101530 */
[----:B------:R-:W-:-:S03]  /*fe30*/  ISETP.GT.AND P6, PT, R3, 0x8, P1 ;  /* 0x000000080300780c */ /* 0x000fc60000fc4270 */
[----:B------:R0:W-:Y:S10]  /*fe40*/  @P4 STG.E.U16 desc[UR48][R6.64+0x72], R215 ;  /* 0x000072d706004986 */ /* 0x0001f4000c101530 */
[----:B------:R0:W-:Y:S01]  /*fe50*/  @P6 STG.E.U16 desc[UR48][R6.64+0x70], R214 ;  /* 0x000070d606006986 */ /* 0x0001e2000c101530 */
[----:B------:R-:W-:-:S04]  /*fe60*/  ISETP.NE.AND P6, PT, R12, RZ, PT ;  /* 0x000000ff0c00720c */ /* 0x000fc80003fc5270 */
[C---:B------:R-:W-:Y:S02]  /*fe70*/  ISETP.GT.AND P4, PT, R3.reuse, 0x80, P6 ;  /* 0x000000800300780c */ /* 0x040fe40003784270 */
[----:B------:R-:W-:-:S11]  /*fe80*/  ISETP.GT.AND P6, PT, R3, 0x88, P6 ;  /* 0x000000880300780c */ /* 0x000fd600037c4270 */
[----:B------:R0:W-:Y:S01]  /*fe90*/  @P4 STG.E.U16 desc[UR48][R10.64+0x40], R184 ;  /* 0x000040b80a004986 */ /* 0x0001e2000c101530 */
[C---:B------:R-:W-:Y:S02]  /*fea0*/  ISETP.GT.AND P4, PT, R3.reuse, 0x80, P5 ;  /* 0x000000800300780c */ /* 0x040fe40002f84270 */
[----:B------:R-:W-:-:S11]  /*feb0*/  ISETP.GT.AND P5, PT, R3, 0x88, P5 ;  /* 0x000000880300780c */ /* 0x000fd60002fa4270 */
[----:B------:R0:W-:Y:S01]  /*fec0*/  @P4 STG.E.U16 desc[UR48][R10.64+0x42], R185 ;  /* 0x000042b90a004986 */ /* 0x0001e2000c101530 */
[----:B------:R-:W-:-:S03]  /*fed0*/  ISETP.NE.AND P4, PT, R13, RZ, PT ;  /* 0x000000ff0d00720c */ /* 0x000fc60003f85270 */
[----:B------:R0:W-:Y:S01]  /*fee0*/  @P5 STG.E.U16 desc[UR48][R8.64+0x42], R187 ;  /* 0x000042bb08005986 */ /* 0x0001e2000c101530 */
[C---:B------:R-:W-:Y:S02]  /*fef0*/  ISETP.GT.AND P5, PT, R3.reuse, 0x80, P4 ;  /* 0x000000800300780c */ /* 0x040fe400027a4270 */
[----:B------:R-:W-:Y:S01]  /*ff00*/  ISETP.GT.AND P4, PT, R3, 0x88, P4 ;  /* 0x000000880300780c */ /* 0x000fe20002784270 */
[----:B------:R0:W-:Y:S01]  /*ff10*/  @P6 STG.E.U16 desc[UR48][R8.64+0x40], R186 ;  /* 0x000040ba08006986 */ /* 0x0001e2000c101530 */
[----:B------:R-:W-:-:S09]  /*ff20*/  ISETP.GT.AND P6, PT, R0, 0x39, PT ;  /* 0x000000390000780c */ /* 0x000fd20003fc4270 */
[----:B------:R0:W-:Y:S01]  /*ff30*/  @P5 STG.E.U16 desc[UR48][R10.64+0x50], R188 ;  /* 0x000050bc0a005986 */ /* 0x0001e2000c101530 */
[C---:B------:R-:W-:Y:S02]  /*ff40*/  ISETP.GT.AND P5, PT, R3.reuse, 0x80, P3 ;  /* 0x000000800300780c */ /* 0x040fe40001fa4270 */
[----:B------:R-:W-:-:S11]  /*ff50*/  ISETP.GT.AND P3, PT, R3, 0x88, P3 ;  /* 0x000000880300780c */ /* 0x000fd60001f64270 */
[----:B------:R0:W-:Y:S01]  /*ff60*/  @P5 STG.E.U16 desc[UR48][R10.64+0x52], R189 ;  /* 0x000052bd0a005986 */ /* 0x0001e2000c101530 */
[C---:B------:R-:W-:Y:S02]  /*ff70*/  ISETP.GT.AND P5, PT, R3.reuse, 0x80, P0 ;  /* 0x000000800300780c */ /* 0x040fe400007a4270 */
[C---:B------:R-:W-:Y:S01]  /*ff80*/  ISETP.GT.AND P0, PT, R3.reuse, 0x88, P0 ;  /* 0x000000880300780c */ /* 0x040fe20000704270 */
[----:B------:R0:W-:Y:S01]  /*ff90*/  @P4 STG.E.U16 desc[UR48][R8.64+0x50], R190 ;  /* 0x000050be08004986 */ /* 0x0001e2000c101530 */
[C---:B------:R-:W-:Y:S02]  /*ffa0*/  ISETP.GT.AND P4, PT, R3.reuse, 0x80, P2 ;  /* 0x000000800300780c */ /* 0x040fe40001784270 */
[C---:B------:R-:W-:Y:S01]  /*ffb0*/  ISETP.GT.AND P2, PT, R3.reuse, 0x88, P2 ;  /* 0x000000880300780c */ /* 0x040fe20001744270 */
[----:B------:R0:W-:Y:S01]  /*ffc0*/  @P3 STG.E.U16 desc[UR48][R8.64+0x52], R191 ;  /* 0x000052bf08003986 */ /* 0x0001e2000c101530 */
[C---:B------:R-:W-:Y:S02]  /*ffd0*/  ISETP.GT.AND P3, PT, R3.reuse, 0x80, P1 ;  /* 0x000000800300780c */ /* 0x040fe40000f64270 */
[----:B------:R-:W-:-:S03]  /*ffe0*/  ISETP.GT.AND P1, PT, R3, 0x88, P1 ;  /* 0x000000880300780c */ /* 0x000fc60000f24270 */
[----:B------:R0:W-:Y:S01]  /*fff0*/  @P5 STG.E.U16 desc[UR48][R10.64+0x62], R193 ;  /* 0x000062c10a005986 */ /* 0x0001e2000c101530 */
[----:B------:R-:W-:-:S03]  /*10000*/  ISETP.GT.AND P5, PT, R0, 0x41, PT ;  /* 0x000000410000780c */ /* 0x000fc60003fa4270 */
[----:B------:R0:W-:Y:S01]  /*10010*/  @P4 STG.E.U16 desc[UR48][R10.64+0x60], R192 ;  /* 0x000060c00a004986 */ /* 0x0001e2000c101530 */
[C---:B------:R-:W-:Y:S02]  /*10020*/  ISETP.GT.AND P4, PT, R3.reuse, 0x80, P6 ;  /* 0x000000800300780c */ /* 0x040fe40003784270 */
[C---:B------:R-:W-:Y:S01]  /*10030*/  ISETP.GT.AND P6, PT, R0.reuse, 0x40, PT ;  /* 0x000000400000780c */ /* 0x040fe20003fc4270 */
[----:B------:R0:W-:Y:S01]  /*10040*/  @P2 STG.E.U16 desc[UR48][R8.64+0x60], R194 ;  /* 0x000060c208002986 */ /* 0x0001e2000c101530 */
[----:B------:R-:W-:Y:S02]  /*10050*/  ISETP.GT.AND P2, PT, R0, 0x39, PT ;  /* 0x000000390000780c */ /* 0x000fe40003f44270 */
[----:B------:R-:W-:Y:S01]  /*10060*/  P2R R12, PR, RZ, 0x40 ;  /* 0x00000040ff0c7803 */ /* 0x000fe20000000000 */
[----:B------:R0:W-:Y:S01]  /*10070*/  @P0 STG.E.U16 desc[UR48][R8.64+0x62], R195 ;  /* 0x000062c308000986 */ /* 0x0001e2000c101530 */
[C---:B------:R-:W-:Y:S02]  /*10080*/  ISETP.GT.AND P0, PT, R3.reuse, 0x88, P2 ;  /* 0x000000880300780c */ /* 0x040fe40001704270 */
[C---:B------:R-:W-:Y:S01]  /*10090*/  ISETP.GT.AND P2, PT, R3.reuse, RZ, P6 ;  /* 0x000000ff0300720c */ /* 0x040fe20003744270 */
[----:B------:R0:W-:Y:S01]  /*100a0*/  @P3 STG.E.U16 desc[UR48][R10.64+0x70], R196 ;  /* 0x000070c40a003986 */ /* 0x0001e2000c101530 */
[----:B------:R-:W-:-:S03]  /*100b0*/  ISETP.GT.AND P3, PT, R3, RZ, P5 ;  /* 0x000000ff0300720c */ /* 0x000fc60002f64270 */
[----:B------:R0:W-:Y:S01]  /*100c0*/  @P4 STG.E.U16 desc[UR48][R10.64+0x72], R197 ;  /* 0x000072c50a004986 */ /* 0x0001e2000c101530 */
[----:B------:R-:W-:-:S03]  /*100d0*/  ISETP.GT.AND P4, PT, R3, 0x8, P6 ;  /* 0x000000080300780c */ /* 0x000fc60003784270 */
[----:B------:R0:W-:Y:S01]  /*100e0*/  @P1 STG.E.U16 desc[UR48][R8.64+0x70], R198 ;  /* 0x000070c608001986 */ /* 0x0001e2000c101530 */
[----:B------:R-:W-:-:S03]  /*100f0*/  ISETP.GT.AND P1, PT, R3, 0x8, P5 ;  /* 0x000000080300780c */ /* 0x000fc60002f24270 */
[----:B------:R0:W-:Y:S04]  /*10100*/  @P0 STG.E.U16 desc[UR48][R8.64+0x72], R199 ;  /* 0x000072c708000986 */ /* 0x0001e8000c101530 */
[----:B------:R0:W-:Y:S04]  /*10110*/  @P2 STG.E.U16 desc[UR48][R4.64+0x80], R168 ;  /* 0x000080a804002986 */ /* 0x0001e8000c101530 */
[----:B------:R0:W-:Y:S01]  /*10120*/  @P3 STG.E.U16 desc[UR48][R4.64+0x82], R169 ;  /* 0x000082a904003986 */ /* 0x0001e2000c101530 */
[----:B------:R-:W-:-:S03]  /*10130*/  ISETP.GT.AND P3, PT, R0, 0x49, PT ;  /* 0x000000490000780c */ /* 0x000fc60003f64270 */
[----:B------:R0:W-:Y:S01]  /*10140*/  @P4 STG.E.U16 desc[UR48][R6.64+0x80], R170 ;  /* 0x000080aa06004986 */ /* 0x0001e2000c101530 */
[C---:B------:R-:W-:Y:S02]  /*10150*/  ISETP.GT.AND P4, PT, R0.reuse, 0x48, PT ;  /* 0x000000480000780c */ /* 0x040fe40003f84270 */
[C---:B------:R-:W-:Y:S01]  /*10160*/  ISETP.GT.AND P2, PT, R3.reuse, RZ, P3 ;  /* 0x000000ff0300720c */ /* 0x040fe20001f44270 */
[----:B------:R0:W-:Y:S01]  /*10170*/  @P1 STG.E.U16 desc[UR48][R6.64+0x82], R171 ;  /* 0x000082ab06001986 */ /* 0x0001e2000c101530 */
[C---:B------:R-:W-:Y:S02]  /*10180*/  ISETP.GT.AND P0, PT, R3.reuse, RZ, P4 ;  /* 0x000000ff0300720c */ /* 0x040fe40002704270 */
[----:B------:R-:W-:Y:S02]  /*10190*/  ISETP.GT.AND P1, PT, R3, 0x8, P4 ;  /* 0x000000080300780c */ /* 0x000fe40002724270 */
[----:B------:R-:W-:Y:S02]  /*101a0*/  P2R R13, PR, RZ, 0x10 ;  /* 0x00000010ff0d7803 */ /* 0x000fe40000000000 */
[----:B------:R-:W-:-:S05]  /*101b0*/  ISETP.GT.AND P4, PT, R0, 0x59, PT ;  /* 0x000000590000780c */ /* 0x000fca0003f84270 */
[----:B------:R0:W-:Y:S01]  /*101c0*/  @P2 STG.E.U16 desc[UR48][R4.64+0x92], R173 ;  /* 0x000092ad04002986 */ /* 0x0001e2000c101530 */
[----:B------:R-:W-:-:S03]  /*101d0*/  ISETP.GT.AND P2, PT, R0, 0x50, PT ;  /* 0x000000500000780c */ /* 0x000fc60003f44270 */
        /* <DEDUP_REMOVED lines=284> */
[----:B------:R-:W-:-:S03]  /*113a0*/  ISETP.GT.AND P4, PT, R3, 0x80, P5 ;  /* 0x000000800300780c */ /* 0x000fc60002f84270 */
[----:B------:R0:W-:Y:S01]  /*113b0*/  @P2 STG.E.U16 desc[UR48][R8.64+0x160], R66 ;  /* 0x0001604208002986 */ /* 0x0001e2000c101530 */
[----:B------:R-:W-:-:S03]  /*113c0*/  ISETP.GT.AND P2, PT, R3, RZ, P6 ;  /* 0x000000ff0300720c */ /* 0x000fc60003744270 */
[----:B------:R0:W-:Y:S01]  /*113d0*/  @P0 STG.E.U16 desc[UR48][R8.64+0x162], R67 ;  /* 0x0001624308000986 */ /* 0x0001e2000c101530 */
[----:B------:R-:W-:-:S03]  /*113e0*/  ISETP.GT.AND P0, PT, R0, 0xc1, PT ;  /* 0x000000c10000780c */ /* 0x000fc60003f04270 */
[----:B------:R0:W-:Y:S01]  /*113f0*/  @P3 STG.E.U16 desc[UR48][R10.64+0x170], R68 ;  /* 0x000170440a003986 */ /* 0x0001e2000c101530 */
[----:B------:R-:W-:-:S03]  /*11400*/  ISETP.GT.AND P3, PT, R3, 0x8, P0 ;  /* 0x000000080300780c */ /* 0x000fc60000764270 */
[----:B------:R0:W-:Y:S01]  /*11410*/  @P4 STG.E.U16 desc[UR48][R10.64+0x172], R69 ;  /* 0x000172450a004986 */ /* 0x0001e2000c101530 */
[----:B------:R-:W-:-:S03]  /*11420*/  ISETP.GT.AND P4, PT, R3, RZ, P0 ;  /* 0x000000ff0300720c */ /* 0x000fc60000784270 */
[----:B------:R0:W-:Y:S01]  /*11430*/  @P1 STG.E.U16 desc[UR48][R8.64+0x170], R70 ;  /* 0x0001704608001986 */ /* 0x0001e2000c101530 */
[C---:B------:R-:W-:Y:S02]  /*11440*/  ISETP.GT.AND P1, PT, R3.reuse, 0x88, P5 ;  /* 0x000000880300780c */ /* 0x040fe40002f24270 */
[----:B------:R-:W-:-:S11]  /*11450*/  ISETP.GT.AND P5, PT, R3, 0x8, P6 ;  /* 0x000000080300780c */ /* 0x000fd600037a4270 */
[----:B------:R0:W-:Y:S01]  /*11460*/  @P1 STG.E.U16 desc[UR48][R8.64+0x172], R71 ;  /* 0x0001724708001986 */ /* 0x0001e2000c101530 */
[----:B------:R-:W-:-:S03]  /*11470*/  ISETP.GT.AND P1, PT, R0, 0xc8, PT ;  /* 0x000000c80000780c */ /* 0x000fc60003f24270 */
[----:B------:R0:W-:Y:S01]  /*11480*/  @P2 STG.E.U16 desc[UR48][R4.64+0x180], R40 ;  /* 0x0001802804002986 */ /* 0x0001e2000c101530 */
[----:B------:R-:W-:Y:S02]  /*11490*/  ISETP.GT.AND P2, PT, R0, 0xc9, PT ;  /* 0x000000c90000780c */ /* 0x000fe40003f44270 */
[----:B------:R-:W-:Y:S01]  /*114a0*/  P2R R13, PR, RZ, 0x2 ;  /* 0x00000002ff0d7803 */ /* 0x000fe20000000000 */
[----:B------:R0:W-:Y:S01]  /*114b0*/  @P4 STG.E.U16 desc[UR48][R4.64+0x182], R41 ;  /* 0x0001822904004986 */ /* 0x0001e2000c101530 */
[C---:B------:R-:W-:Y:S02]  /*114c0*/  ISETP.GT.AND P4, PT, R3.reuse, RZ, P1 ;  /* 0x000000ff0300720c */ /* 0x040fe40000f84270 */
[----:B------:R-:W-:Y:S01]  /*114d0*/  P2R R12, PR, RZ, 0x4 ;  /* 0x00000004ff0c7803 */ /* 0x000fe20000000000 */
[----:B------:R0:W-:Y:S01]  /*114e0*/  @P3 STG.E.U16 desc[UR48][R6.64+0x182], R43 ;  /* 0x0001822b06003986 */ /* 0x0001e2000c101530 */
[----:B------:R-:W-:-:S03]  /*114f0*/  ISETP.GT.AND P3, PT, R3, RZ, P2 ;  /* 0x000000ff0300720c */ /* 0x000fc60001764270 */
[----:B------:R0:W-:Y:S01]  /*11500*/  @P5 STG.E.U16 desc[UR48][R6.64+0x180], R42 ;  /* 0x0001802a06005986 */ /* 0x0001e2000c101530 */
[----:B------:R-:W-:-:S05]  /*11510*/  ISETP.GT.AND P5, PT, R3, 0x8, P1 ;  /* 0x000000080300780c */ /* 0x000fca0000fa4270 */
[----:B------:R0:W-:Y:S01]  /*11520*/  @P4 STG.E.U16 desc[UR48][R4.64+0x190], R44 ;  /* 0x0001902c04004986 */ /* 0x0001e2000c101530 */
[----:B------:R-:W-:-:S03]  /*11530*/  ISETP.GT.AND P4, PT, R3, 0x8, P2 ;  /* 0x000000080300780c */ /* 0x000fc60001784270 */
[----:B------:R0:W-:Y:S01]  /*11540*/  @P3 STG.E.U16 desc[UR48][R4.64+0x192], R45 ;  /* 0x0001922d04003986 */ /* 0x0001e2000c101530 */
[----:B------:R-:W-:-:S03]  /*11550*/  ISETP.GT.AND P3, PT, R0, 0xd0, PT ;  /* 0x000000d00000780c */ /* 0x000fc60003f64270 */
[----:B------:R0:W-:Y:S01]  /*11560*/  @P5 STG.E.U16 desc[UR48][R6.64+0x190], R46 ;  /* 0x0001902e06005986 */ /* 0x0001e2000c101530 */
[----:B------:R-:W-:-:S05]  /*11570*/  ISETP.GT.AND P5, PT, R3, RZ, P3 ;  /* 0x000000ff0300720c */ /* 0x000fca0001fa4270 */
[----:B------:R0:W-:Y:S01]  /*11580*/  @P4 STG.E.U16 desc[UR48][R6.64+0x192], R47 ;  /* 0x0001922f06004986 */ /* 0x0001e2000c101530 */
[----:B------:R-:W-:-:S07]  /*11590*/  ISETP.GT.AND P4, PT, R0, 0xd1, PT ;  /* 0x000000d10000780c */ /* 0x000fce0003f84270 */
        /* <DEDUP_REMOVED lines=10> */
[----:B------:R-:W-:-:S04]  /*11640*/  ISETP.GT.AND P6, PT, R0, 0xd9, PT ;  /* 0x000000d90000780c */ /* 0x000fc80003fc4270 */
[----:B------:R-:W-:-:S13]  /*11650*/  ISETP.GT.AND P1, PT, R3, RZ, P6 ;  /* 0x000000ff0300720c */ /* 0x000fda0003724270 */
[----:B------:R0:W-:Y:S01]  /*11660*/  @P1 STG.E.U16 desc[UR48][R4.64+0x1b2], R53 ;  /* 0x0001b23504001986 */ /* 0x0001e2000c101530 */
[----:B------:R-:W-:-:S13]  /*11670*/  ISETP.GT.AND P1, PT, R3, 0x8, P5 ;  /* 0x000000080300780c */ /* 0x000fda0002f24270 */
[----:B------:R0:W-:Y:S01]  /*11680*/  @P1 STG.E.U16 desc[UR48][R6.64+0x1b0], R54 ;  /* 0x0001b03606001986 */ /* 0x0001e2000c101530 */
[----:B------:R-:W-:-:S13]  /*11690*/  ISETP.GT.AND P1, PT, R3, 0x8, P6 ;  /* 0x000000080300780c */ /* 0x000fda0003724270 */
[----:B------:R0:W-:Y:S01]  /*116a0*/  @P1 STG.E.U16 desc[UR48][R6.64+0x1b2], R55 ;  /* 0x0001b23706001986 */ /* 0x0001e2000c101530 */
[----:B------:R-:W-:-:S04]  /*116b0*/  ISETP.GT.AND P1, PT, R0, 0xc0, PT ;  /* 0x000000c00000780c */ /* 0x000fc80003f24270 */
        /* <DEDUP_REMOVED lines=8> */
[----:B------:R-:W-:-:S03]  /*11740*/  ISETP.NE.AND P1, PT, R13, RZ, PT ;  /* 0x000000ff0d00720c */ /* 0x000fc60003f25270 */
[----:B------:R0:W-:Y:S01]  /*11750*/  @P0 STG.E.U16 desc[UR48][R8.64+0x182], R27 ;  /* 0x0001821b08000986 */ /* 0x0001e2000c101530 */
[C---:B------:R-:W-:Y:S02]  /*11760*/  ISETP.GT.AND P0, PT, R3.reuse, 0x80, P1 ;  /* 0x000000800300780c */ /* 0x040fe40000f04270 */
[----:B------:R-:W-:-:S11]  /*11770*/  ISETP.GT.AND P1, PT, R3, 0x88, P1 ;  /* 0x000000880300780c */ /* 0x000fd60000f24270 */
        /* <DEDUP_REMOVED lines=13> */
[C---:B------:R-:W-:Y:S02]  /*11850*/  ISETP.GT.AND P0, PT, R3.reuse, 0x80, P6 ;  /* 0x000000800300780c */ /* 0x040fe40003704270 */
[----:B------:R-:W-:Y:S01]  /*11860*/  ISETP.GT.AND P6, PT, R3, 0x88, P6 ;  /* 0x000000880300780c */ /* 0x000fe200037c4270 */
[----:B------:R0:W-:Y:S04]  /*11870*/  @P1 STG.E.U16 desc[UR48][R10.64+0x1a2], R33 ;  /* 0x0001a2210a001986 */ /* 0x0001e8000c101530 */
[----:B------:R0:W-:Y:S04]  /*11880*/  @P3 STG.E.U16 desc[UR48][R8.64+0x1a0], R34 ;  /* 0x0001a02208003986 */ /* 0x0001e8000c101530 */
[----:B------:R0:W-:Y:S04]  /*11890*/  @P4 STG.E.U16 desc[UR48][R8.64+0x1a2], R35 ;  /* 0x0001a22308004986 */ /* 0x0001e8000c101530 */
[----:B------:R0:W-:Y:S04]  /*118a0*/  @P2 STG.E.U16 desc[UR48][R10.64+0x1b0], R36 ;  /* 0x0001b0240a002986 */ /* 0x0001e8000c101530 */
[----:B------:R0:W-:Y:S04]  /*118b0*/  @P0 STG.E.U16 desc[UR48][R10.64+0x1b2], R37 ;  /* 0x0001b2250a000986 */ /* 0x0001e8000c101530 */
[----:B------:R0:W-:Y:S04]  /*118c0*/  @P5 STG.E.U16 desc[UR48][R8.64+0x1b0], R38 ;  /* 0x0001b02608005986 */ /* 0x0001e8000c101530 */
[----:B------:R0:W-:Y:S02]  /*118d0*/  @P6 STG.E.U16 desc[UR48][R8.64+0x1b2], R39 ;  /* 0x0001b22708006986 */ /* 0x0001e4000c101530 */
.L_x_472:
[----:B------:R-:W-:Y:S05]  /*118e0*/  BSYNC B0 ;  /* 0x0000000000007941 */ /* 0x000fea0003800000 */
.L_x_28:
[----:B0-----:R-:W2:Y:S04]  /*118f0*/  LDL.LU R5, [R1+0x40] ;  /* 0x0000400001057983 */ /* 0x001ea80000300800 */
[----:B------:R-:W2:Y:S01]  /*11900*/  LDL.LU R4, [R1+0x44] ;  /* 0x0000440001047983 */ /* 0x000ea20000300800 */
[----:B------:R-:W-:Y:S01]  /*11910*/  ULDC UR4, c[0x0][0xc] ;  /* 0x0000030000047ab9 */ /* 0x000fe20000000800 */
[----:B------:R-:W-:Y:S01]  /*11920*/  ULDC UR5, c[0x0][0x10] ;  /* 0x0000040000057ab9 */ /* 0x000fe20000000800 */
[----:B------:R-:W2:Y:S01]  /*11930*/  LDC R3, c[0x0][0x14] ;  /* 0x00000500ff037b82 */ /* 0x000ea20000000800 */
[----:B------:R-:W-:Y:S01]  /*11940*/  UIMAD.WIDE.U32 UR4, UR4, UR5, URZ ;  /* 0x00000005040472a5 */ /* 0x000fe2000f8e003f */
[----:B------:R-:W-:Y:S01]  /*11950*/  PRMT R0, RZ, 0x7610, R0 ;  /* 0x00007610ff007816 */ /* 0x000fe20000000000 */
[----:B------:R-:W-:Y:S01]  /*11960*/  UMOV UR43, 0xffffffff ;  /* 0xffffffff002b7882 */ /* 0x000fe20000000000 */
[----:B------:R-:W-:-:S03]  /*11970*/  UMOV UR42, 0xffffffff ;  /* 0xffffffff002a7882 */ /* 0x000fc60000000000 */
[----:B--2---:R-:W-:-:S04]  /*11980*/  IMAD.WIDE.U32 R4, R3, UR4, R4 ;  /* 0x0000000403047c25 */ /* 0x004fc8000f8e0004 */
[----:B------:R-:W-:Y:S01]  /*11990*/  IMAD R3, R3, UR5, RZ ;  /* 0x0000000503037c24 */ /* 0x000fe2000f8e02ff */
[----:B------:R-:W-:Y:S01]  /*119a0*/  ULDC.64 UR4, c[0x0][0x650] ;  /* 0x0001940000047ab9 */ /* 0x000fe20000000a00 */
[----:B------:R-:W-:Y:S01]  /*119b0*/  IMAD.MOV.U32 R7, RZ, RZ, R4 ;  /* 0x000000ffff077224 */ /* 0x000fe200078e0004 */
[----:B------:R-:W-:Y:S01]  /*119c0*/  ISETP.GE.U32.AND P0, PT, R4, UR4, PT ;  /* 0x0000000404007c0c */ /* 0x000fe2000bf06070 */
[----:B------:R-:W-:-:S05]  /*119d0*/  IMAD.IADD R6, R5, 0x1, R3 ;  /* 0x0000000105067824 */ /* 0x000fca00078e0203 */
[----:B------:R0:W-:Y:S01]  /*119e0*/  STL [R1+0x40], R6 ;  /* 0x0000400601007387 */ /* 0x0001e20000100800 */
[----:B------:R-:W-:-:S03]  /*119f0*/  ISETP.GE.U32.AND.EX P0, PT, R6, UR5, PT, P0 ;  /* 0x0000000506007c0c */ /* 0x000fc6000bf06100 */
[----:B------:R0:W-:Y:S10]  /*11a00*/  STL [R1+0x44], R7 ;  /* 0x0000440701007387 */ /* 0x0001f40000100800 */
[----:B0-----:R-:W-:Y:S05]  /*11a10*/  @P0 BRA `(.L_x_473) ;  /* 0x0000000400880947 */ /* 0x001fea0003800000 */
[----:B------:R-:W0:Y:S01]  /*11a20*/  S2UR UR6, SR_CTAID.X ;  /* 0x00000000000679c3 */ /* 0x000e220000002500 */
[----:B------:R-:W-:Y:S01]  /*11a30*/  ULDC.64 UR12, c[0x0][0x628] ;  /* 0x00018a00000c7ab9 */ /* 0x000fe20000000a00 */
[----:B------:R-:W-:Y:S01]  /*11a40*/  ULDC UR4, c[0x0][0x150] ;  /* 0x0000540000047ab9 */ /* 0x000fe20000000800 */
[----:B------:R-:W-:Y:S01]  /*11a50*/  ISETP.NE.U32.AND P0, PT, RZ, UR12, PT ;  /* 0x0000000cff007c0c */ /* 0x000fe2000bf05070 */
[----:B------:R-:W-:Y:S01]  /*11a60*/  ULDC UR15, c[0x0][0x630] ;  /* 0x00018c00000f7ab9 */ /* 0x000fe20000000800 */
[C---:B------:R-:W-:Y:S01]  /*11a70*/  R2UR UR16, R7.reuse ;  /* 0x00000000071072ca */ /* 0x040fe200000e0000 */
[----:B------:R-:W-:Y:S01]  /*11a80*/  ULDC UR19, c[0x0][0x154] ;  /* 0x0000550000137ab9 */ /* 0x000fe20000000800 */
[----:B------:R-:W-:Y:S01]  /*11a90*/  ISETP.NE.AND.EX P0, PT, RZ, UR13, PT, P0 ;  /* 0x0000000dff007c0c */ /* 0x000fe2000bf05300 */
[----:B------:R-:W2:Y:S01]  /*11aa0*/  S2UR UR18, SR_CTAID.Y ;  /* 0x00000000001279c3 */ /* 0x000ea20000002600 */
[----:B------:R-:W-:Y:S02]  /*11ab0*/  R2UR UR17, R6 ;  /* 0x00000000061172ca */ /* 0x000fe400000e0000 */
[----:B------:R-:W-:-:S02]  /*11ac0*/  R2UR UR10, R7 ;  /* 0x00000000070a72ca */ /* 0x000fc400000e0000 */
[----:B------:R-:W-:Y:S02]  /*11ad0*/  R2UR UR11, R6 ;  /* 0x00000000060b72ca */ /* 0x000fe400000e0000 */
[----:B0-----:R-:W-:-:S05]  /*11ae0*/  I2FP.F32.U32 R0, UR6 ;  /* 0x0000000600007c45 */ /* 0x001fca0008201000 */
[----:B------:R-:W-:-:S04]  /*11af0*/  FMUL R0, R0, UR4 ;  /* 0x0000000400007c20 */ /* 0x000fc80008400000 */
[----:B------:R0:W0:Y:S01]  /*11b00*/  F2I.U32.TRUNC.NTZ R3, R0 ;  /* 0x0000000000037305 */ /* 0x000022000020f000 */
[----:B--2---:R-:W-:Y:S05]  /*11b10*/  @!P0 BRA `(.L_x_474) ;  /* 0x0000000000308947 */ /* 0x004fea0003800000 */
        /* <DEDUP_REMOVED lines=12> */
.L_x_474:
[----:B------:R-:W-:Y:S01]  /*11be0*/  USHF.R.U64 UR42, UR10, UR15, UR11 ;  /* 0x0000000f0a2a7299 */ /* 0x000fe2000800120b */
[----:B0-----:R-:W-:Y:S01]  /*11bf0*/  I2FP.F32.U32 R0, UR18 ;  /* 0x0000001200007c45 */ /* 0x001fe20008201000 */
[----:B------:R-:W-:Y:S02]  /*11c00*/  USHF.R.U32.HI UR4, URZ, UR15, UR11 ;  /* 0x0000000f3f047299 */ /* 0x000fe4000801160b */
        /* <DEDUP_REMOVED lines=8> */
[----:B------:R-:W-:Y:S01]  /*11c90*/  UIMAD.WIDE.U32 UR8, UR10, UR12, UR8 ;  /* 0x0000000c0a0872a5 */ /* 0x000fe2000f8e0008 */
[----:B------:R-:W-:Y:S01]  /*11ca0*/  R2UR UR12, R3 ;  /* 0x00000000030c72ca */ /* 0x000fe200000e0000 */
[----:B------:R-:W-:Y:S01]  /*11cb0*/  UIMAD UR10, UR10, UR13, UR4 ;  /* 0x0000000d0a0a72a4 */ /* 0x000fe2000f8e0204 */
[----:B------:R-:W-:Y:S01]  /*11cc0*/  ULDC UR11, c[0x0][0x618] ;  /* 0x00018600000b7ab9 */ /* 0x000fe20000000800 */
[----:B------:R-:W-:Y:S02]  /*11cd0*/  ULDC UR21, c[0x0][0x658] ;  /* 0x0001960000157ab9 */ /* 0x000fe40000000800 */
[----:B------:R-:W-:Y:S01]  /*11ce0*/  UIADD3 UR9, UR9, UR10, URZ ;  /* 0x0000000a09097290 */ /* 0x000fe2000fffe03f */
[----:B------:R-:W-:Y:S01]  /*11cf0*/  UMOV UR15, 0xffffffff ;  /* 0xffffffff000f7882 */ /* 0x000fe20000000000 */
[----:B------:R-:W-:Y:S01]  /*11d00*/  ULDC.64 UR4, c[0x0][0x640] ;  /* 0x0001900000047ab9 */ /* 0x000fe20000000a00 */
[----:B------:R-:W-:Y:S01]  /*11d10*/  USHF.L.U32 UR15, UR15, UR21, URZ ;  /* 0x000000150f0f7299 */ /* 0x000fe2000800063f */
[----:B------:R-:W-:Y:S01]  /*11d20*/  ISETP.NE.U32.AND P0, PT, RZ, UR4, PT ;  /* 0x00000004ff007c0c */ /* 0x000fe2000bf05070 */
[----:B------:R-:W-:-:S02]  /*11d30*/  USHF.R.U64 UR16, UR8, UR11, UR9 ;  /* 0x0000000b08107299 */ /* 0x000fc40008001209 */
[----:B------:R-:W-:Y:S01]  /*11d40*/  USHF.R.U32.HI UR8, URZ, UR11, UR9 ;  /* 0x0000000b3f087299 */ /* 0x000fe20008011609 */
[----:B0-----:R-:W-:Y:S01]  /*11d50*/  R2UR UR14, R0 ;  /* 0x00000000000e72ca */ /* 0x001fe200000e0000 */
[----:B------:R-:W-:Y:S01]  /*11d60*/  ULDC UR17, c[0x0][0x608] ;  /* 0x0001820000117ab9 */ /* 0x000fe20000000800 */
[----:B------:R-:W-:Y:S01]  /*11d70*/  ULOP3.LUT UR44, URZ, UR15, URZ, 0x33, !UPT ;  /* 0x0000000f3f2c7292 */ /* 0x000fe2000f8e333f */
[----:B------:R-:W-:Y:S01]  /*11d80*/  ISETP.NE.AND.EX P0, PT, RZ, UR5, PT, P0 ;  /* 0x00000005ff007c0c */ /* 0x000fe2000bf05300 */
[----:B------:R-:W-:Y:S02]  /*11d90*/  USHF.R.U64 UR15, UR16, UR17, UR8 ;  /* 0x00000011100f7299 */ /* 0x000fe40008001208 */
[----:B------:R-:W-:Y:S02]  /*11da0*/  USHF.R.U32.HI UR8, URZ, UR17, UR8 ;  /* 0x000000113f087299 */ /* 0x000fe40008011608 */
[----:B------:R-:W-:Y:S02]  /*11db0*/  UIADD3 UR12, -UR12, URZ, URZ ;  /* 0x0000003f0c0c7290 */ /* 0x000fe4000fffe13f */
[----:B------:R-:W-:Y:S01]  /*11dc0*/  USHF.R.U64 UR17, UR15, UR21, UR8 ;  /* 0x000000150f117299 */ /* 0x000fe20008001208 */
[----:B------:R-:W-:Y:S01]  /*11dd0*/  UMOV UR19, 0x1 ;  /* 0x0000000100137882 */ /* 0x000fe20000000000 */
[----:B------:R-:W-:Y:S01]  /*11de0*/  ULDC UR13, c[0x0][0x144] ;  /* 0x00005100000d7ab9 */ /* 0x000fe20000000800 */
[----:B------:R-:W-:Y:S01]  /*11df0*/  ULDC UR7, c[0x0][0x600] ;  /* 0x0001800000077ab9 */ /* 0x000fe20000000800 */
[----:B------:R-:W-:-:S02]  /*11e00*/  USHF.L.U32 UR24, UR19, UR21, URZ ;  /* 0x0000001513187299 */ /* 0x000fc4000800063f */
[----:B------:R-:W-:Y:S02]  /*11e10*/  USHF.R.U32.HI UR8, URZ, UR21, UR8 ;  /* 0x000000153f087299 */ /* 0x000fe40008011608 */
[----:B------:R-:W-:Y:S02]  /*11e20*/  UIMAD UR21, UR13, UR12, UR6 ;  /* 0x0000000c0d1572a4 */ /* 0x000fe4000f8e0206 */
[----:B------:R-:W-:Y:S02]  /*11e30*/  UIADD3 UR20, UR7, -0x1, URZ ;  /* 0xffffffff07147890 */ /* 0x000fe4000fffe03f */
[----:B------:R-:W-:Y:S01]  /*11e40*/  UIADD3 UR19, -UR14, URZ, URZ ;  /* 0x0000003f0e137290 */ /* 0x000fe2000fffe13f */
        /* <DEDUP_REMOVED lines=17> */
.L_x_475:
[----:B------:R-:W-:Y:S01]  /*11f60*/  UISETP.NE.AND UP0, UPT, UR39, URZ, UPT ;  /* 0x0000003f2700728c */ /* 0x000fe2000bf05270 */
[----:B------:R-:W-:Y:S01]  /*11f70*/  IMAD.MOV.U32 R0, RZ, RZ, 0x1 ;  /* 0x00000001ff007424 */ /* 0x000fe200078e00ff */
[----:B------:R-:W-:Y:S02]  /*11f80*/  USHF.R.U64 UR4, UR6, UR22, UR8 ;  /* 0x0000001606047299 */ /* 0x000fe40008001208 */
[----:B------:R-:W-:Y:S02]  /*11f90*/  ULOP3.LUT UR44, UR15, UR44, URZ, 0xc0, !UPT ;  /* 0x0000002c0f2c7292 */ /* 0x000fe4000f8ec03f */
[----:B------:R-:W-:Y:S02]  /*11fa0*/  UIADD3 UR5, -UR4, URZ, URZ ;  /* 0x0000003f04057290 */ /* 0x000fe4000fffe13f */
[----:B------:R-:W-:Y:S02]  /*11fb0*/  UIMAD UR44, UR24, UR4, UR44 ;  /* 0x00000004182c72a4 */ /* 0x000fe4000f8e022c */
[----:B------:R-:W-:-:S02]  /*11fc0*/  ULOP3.LUT UR16, UR16, UR20, URZ, 0xc0, !UPT ;  /* 0x0000001410107292 */ /* 0x000fc4000f8ec03f */
[----:B------:R-:W-:Y:S02]  /*11fd0*/  @UP0 UIMAD UR21, UR25, UR19, UR18 ;  /* 0x00000013191502a4 */ /* 0x000fe4000f8e0212 */
[----:B------:R-:W-:-:S03]  /*11fe0*/  UIMAD UR4, UR5, UR23, UR17 ;  /* 0x00000017050472a4 */ /* 0x000fc6000f8e0211 */
[----:B------:R-:W-:Y:S01]  /*11ff0*/  ULDC UR5, c[0x0][0x610] ;  /* 0x0001840000057ab9 */ /* 0x000fe20000000800 */
[----:B------:R-:W-:Y:S02]  /*12000*/  UIMAD UR4, UR4, UR7, UR16 ;  /* 0x00000007040472a4 */ /* 0x000fe4000f8e0210 */
[----:B------:R-:W-:-:S04]  /*12010*/  UIMAD UR44, UR44, UR5, UR21 ;  /* 0x000000052c2c72a4 */ /* 0x000fc8000f8e0215 */
[----:B------:R-:W-:Y:S02]  /*12020*/  USEL UR43, UR4, UR44, !UP0 ;  /* 0x0000002c042b7287 */ /* 0x000fe4000c000000 */
[----:B------:R-:W-:-:S12]  /*12030*/  USEL UR44, UR44, UR4, !UP0 ;  /* 0x000000042c2c7287 */ /* 0x000fd8000c000000 */
.L_x_473:
[----:B------:R-:W-:-:S13]  /*12040*/  LOP3.LUT P0, RZ, R0, 0xff, RZ, 0xc0, !PT ;  /* 0x000000ff00ff7812 */ /* 0x000fda000780c0ff */
[----:B------:R-:W-:Y:S05]  /*12050*/  @P0 BRA `(.L_x_476) ;  /* 0xfffffef000440947 */ /* 0x000fea000383ffff */
[----:B------:R-:W-:Y:S05]  /*12060*/  EXIT ;  /* 0x000000000000794d */ /* 0x000fea0003800000 */
.L_x_3:
[----:B------:R-:W2:Y:S01]  /*12070*/  LDL R5, [R1+0x44] ;  /* 0x0000440001057983 */ /* 0x000ea20000100800 */
[----:B------:R-:W-:-:S03]  /*12080*/  ULDC.64 UR8, c[0x0][0x650] ;  /* 0x0001940000087ab9 */ /* 0x000fc60000000a00 */
[----:B------:R-:W3:Y:S01]  /*12090*/  LDL R4, [R1+0x40] ;  /* 0x0000400001047983 */ /* 0x000ee20000100800 */
[----:B------:R-:W-:Y:S01]  /*120a0*/  PRMT R0, RZ, 0x7610, R0 ;  /* 0x00007610ff007816 */ /* 0x000fe20000000000 */
[----:B------:R-:W-:Y:S02]  /*120b0*/  IMAD.MOV.U32 R3, RZ, RZ, -0x1 ;  /* 0xffffffffff037424 */ /* 0x000fe400078e00ff */
[----:B------:R-:W-:Y:S02]  /*120c0*/  IMAD.MOV.U32 R2, RZ, RZ, -0x1 ;  /* 0xffffffffff027424 */ /* 0x000fe400078e00ff */
[----:B------:R-:W-:Y:S01]  /*120d0*/  IMAD.MOV.U32 R9, RZ, RZ, -0x1 ;  /* 0xffffffffff097424 */ /* 0x000fe200078e00ff */
[----:B--2---:R-:W-:-:S04]  /*120e0*/  ISETP.GE.U32.AND P0, PT, R5, UR8, PT ;  /* 0x0000000805007c0c */ /* 0x004fc8000bf06070 */
[----:B---3--:R-:W-:-:S13]  /*120f0*/  ISETP.GE.U32.AND.EX P0, PT, R4, UR9, PT, P0 ;  /* 0x0000000904007c0c */ /* 0x008fda000bf06100 */
[----:B------:R-:W-:Y:S05]  /*12100*/  @P0 BRA `(.L_x_477) ;  /* 0x00000004008c0947 */ /* 0x000fea0003800000 */
[----:B------:R-:W-:Y:S01]  /*12110*/  I2FP.F32.U32 R0, UR4 ;  /* 0x0000000400007c45 */ /* 0x000fe20008201000 */
[----:B0-----:R-:W-:Y:S01]  /*12120*/  ULDC.64 UR16, c[0x0][0x628] ;  /* 0x00018a0000107ab9 */ /* 0x001fe20000000a00 */
        /* <DEDUP_REMOVED lines=24> */
.L_x_478:
        /* <DEDUP_REMOVED lines=24> */
[----:B------:R-:W-:Y:S01]  /*12430*/  UMOV UR19, 0x1 ;  /* 0x0000000100137882 */ /* 0x000fe20000000000 */
[----:B------:R-:W-:Y:S01]  /*12440*/  ULDC UR20, c[0x0][0x608] ;  /* 0x0001820000147ab9 */ /* 0x000fe20000000800 */
[----:B------:R-:W-:Y:S01]  /*12450*/  USHF.L.U32 UR26, UR19, UR23, URZ ;  /* 0x00000017131a7299 */ /* 0x000fe2000800063f */
[----:B------:R-:W-:Y:S01]  /*12460*/  ISETP.NE.AND.EX P0, PT, RZ, UR9, PT, P0 ;  /* 0x00000009ff007c0c */ /* 0x000fe2000bf05300 */
[----:B------:R-:W-:Y:S02]  /*12470*/  USHF.R.U64 UR19, UR18, UR20, UR11 ;  /* 0x0000001412137299 */ /* 0x000fe4000800120b */
[----:B------:R-:W-:Y:S02]  /*12480*/  USHF.R.U32.HI UR11, URZ, UR20, UR11 ;  /* 0x000000143f0b7299 */ /* 0x000fe4000801160b */
[----:B------:R-:W-:-:S02]  /*12490*/  UIADD3 UR15, -UR15, URZ, URZ ;  /* 0x0000003f0f0f7290 */ /* 0x000fc4000fffe13f */
[----:B------:R-:W-:Y:S01]  /*124a0*/  USHF.R.U64 UR20, UR19, UR23, UR11 ;  /* 0x0000001713147299 */ /* 0x000fe2000800120b */
[----:B------:R-:W-:Y:S01]  /*124b0*/  ULDC UR16, c[0x0][0x144] ;  /* 0x0000510000107ab9 */ /* 0x000fe20000000800 */
[----:B------:R-:W-:Y:S01]  /*124c0*/  ULDC UR6, c[0x0][0x600] ;  /* 0x0001800000067ab9 */ /* 0x000fe20000000800 */
[----:B------:R-:W-:Y:S02]  /*124d0*/  USHF.R.U32.HI UR11, URZ, UR23, UR11 ;  /* 0x000000173f0b7299 */ /* 0x000fe4000801160b */
[----:B------:R-:W-:Y:S02]  /*124e0*/  UIMAD UR23, UR16, UR15, UR4 ;  /* 0x0000000f101772a4 */ /* 0x000fe4000f8e0204 */
[----:B------:R-:W-:Y:S02]  /*124f0*/  UIADD3 UR22, UR6, -0x1, URZ ;  /* 0xffffffff06167890 */ /* 0x000fe4000fffe03f */
[----:B------:R-:W-:Y:S02]  /*12500*/  ULOP3.LUT UR27, URZ, UR13, URZ, 0x33, !UPT ;  /* 0x0000000d3f1b7292 */ /* 0x000fe4000f8e333f */
        /* <DEDUP_REMOVED lines=18> */
.L_x_479:
[----:B------:R-:W-:Y:S01]  /*12630*/  UISETP.NE.AND UP0, UPT, UR39, URZ, UPT ;  /* 0x0000003f2700728c */ /* 0x000fe2000bf05270 */
[----:B------:R-:W-:Y:S01]  /*12640*/  IMAD.MOV.U32 R0, RZ, RZ, 0x1 ;  /* 0x00000001ff007424 */ /* 0x000fe200078e00ff */
[----:B------:R-:W-:Y:S01]  /*12650*/  USHF.R.U64 UR8, UR4, UR24, UR11 ;  /* 0x0000001804087299 */ /* 0x000fe2000800120b */
[----:B------:R-:W-:Y:S01]  /*12660*/  IMAD.U32 R9, RZ, RZ, UR5 ;  /* 0x00000005ff097e24 */ /* 0x000fe2000f8e00ff */
[----:B------:R-:W-:Y:S02]  /*12670*/  ULOP3.LUT UR4, UR19, UR27, URZ, 0xc0, !UPT ;  /* 0x0000001b13047292 */ /* 0x000fe4000f8ec03f */
[----:B------:R-:W-:Y:S02]  /*12680*/  ULOP3.LUT UR18, UR18, UR22, URZ, 0xc0, !UPT ;  /* 0x0000001612127292 */ /* 0x000fe4000f8ec03f */
[----:B------:R-:W-:-:S03]  /*12690*/  UIMAD UR4, UR26, UR8, UR4 ;  /* 0x000000081a0472a4 */ /* 0x000fc6000f8e0204 */
[----:B------:R-:W-:Y:S02]  /*126a0*/  @UP0 UIMAD UR23, UR28, UR21, UR7 ;  /* 0x000000151c1702a4 */ /* 0x000fe4000f8e0207 */
[----:B------:R-:W-:-:S03]  /*126b0*/  UIADD3 UR7, -UR8, URZ, URZ ;  /* 0x0000003f08077290 */ /* 0x000fc6000fffe13f */
[----:B------:R-:W-:Y:S01]  /*126c0*/  ULDC UR8, c[0x0][0x610] ;  /* 0x0001840000087ab9 */ /* 0x000fe20000000800 */
[----:B------:R-:W-:Y:S02]  /*126d0*/  UIMAD UR7, UR7, UR25, UR20 ;  /* 0x00000019070772a4 */ /* 0x000fe4000f8e0214 */
[----:B------:R-:W-:Y:S02]  /*126e0*/  UIMAD UR4, UR4, UR8, UR23 ;  /* 0x00000008040472a4 */ /* 0x000fe4000f8e0217 */
[----:B------:R-:W-:-:S04]  /*126f0*/  UIMAD UR7, UR7, UR6, UR18 ;  /* 0x00000006070772a4 */ /* 0x000fc8000f8e0212 */
[----:B------:R-:W-:Y:S02]  /*12700*/  USEL UR6, UR7, UR4, !UP0 ;  /* 0x0000000407067287 */ /* 0x000fe4000c000000 */
[----:B------:R-:W-:-:S04]  /*12710*/  USEL UR4, UR4, UR7, !UP0 ;  /* 0x0000000704047287 */ /* 0x000fc8000c000000 */
[----:B------:R-:W-:Y:S02]  /*12720*/  IMAD.U32 R2, RZ, RZ, UR6 ;  /* 0x00000006ff027e24 */ /* 0x000fe4000f8e00ff */
[----:B------:R-:W-:-:S07]  /*12730*/  IMAD.U32 R3, RZ, RZ, UR4 ;  /* 0x00000004ff037e24 */ /* 0x000fce000f8e00ff */
.L_x_477:
[----:B------:R-:W-:-:S08]  /*12740*/  NOP ;  /* 0x0000000000007918 */ /* 0x000fd00000000000 */
[----:B0-----:R-:W0:-:S00]  /*12750*/  USETMAXREG.DEALLOC.CTAPOOL 0x18 ;  /* 0x00000018000079c8 */ /* 0x001e0000080e0500 */
[----:B------:R-:W-:-:S13]  /*12760*/  ISETP.NE.AND P0, PT, RZ, UR10, PT ;  /* 0x0000000aff007c0c */ /* 0x000fda000bf05270 */
[----:B------:R-:W-:Y:S05]  /*12770*/  @P0 EXIT ;  /* 0x000000000000094d */ /* 0x000fea0003800000 */
[----:B0-----:R-:W-:Y:S01]  /*12780*/  LOP3.LUT P0, RZ, R0, 0xff, RZ, 0xc0, !PT ;  /* 0x000000ff00ff7812 */ /* 0x001fe2000780c0ff */
[----:B------:R-:W-:Y:S02]  /*12790*/  IMAD.MOV.U32 R0, RZ, RZ, 0x1 ;  /* 0x00000001ff007424 */ /* 0x000fe400078e00ff */
[----:B------:R-:W-:-:S10]  /*127a0*/  IMAD.MOV.U32 R6, RZ, RZ, RZ ;  /* 0x000000ffff067224 */ /* 0x000fd400078e00ff */
[----:B------:R-:W-:Y:S05]  /*127b0*/  @!P0 BRA `(.L_x_480) ;  /* 0x0000000c00708947 */ /* 0x000fea0003800000 */
[----:B------:R-:W0:Y:S01]  /*127c0*/  S2R R4, SR_TID.X ;  /* 0x0000000000047919 */ /* 0x000e220000002100 */
[----:B------:R-:W-:Y:S01]  /*127d0*/  ULDC UR4, c[0x0][0x28c] ;  /* 0x0000a30000047ab9 */ /* 0x000fe20000000800 */
[----:B------:R-:W-:Y:S01]  /*127e0*/  ULDC UR6, c[0x0][0x658] ;  /* 0x0001960000067ab9 */ /* 0x000fe20000000800 */
[----:B------:R-:W-:Y:S01]  /*127f0*/  UIADD3 UR10, UR4, 0x1f, URZ ;  /* 0x0000001f040a7890 */ /* 0x000fe2000fffe03f */
[----:B------:R-:W-:Y:S01]  /*12800*/  BSSY B0, `(.L_x_480) ;  /* 0x00000d7000007945 */ /* 0x000fe20003800000 */
[----:B------:R-:W-:Y:S01]  /*12810*/  UMOV UR7, 0xffffffff ;  /* 0xffffffff00077882 */ /* 0x000fe20000000000 */
[----:B------:R-:W-:Y:S01]  /*12820*/  ULDC UR5, c[0x0][0x600] ;  /* 0x0001800000057ab9 */ /* 0x000fe20000000800 */
[----:B------:R-:W-:Y:S01]  /*12830*/  UMOV UR9, 0x1 ;  /* 0x0000000100097882 */ /* 0x000fe20000000000 */
[----:B------:R-:W-:Y:S01]  /*12840*/  USHF.L.U32 UR7, UR7, UR6, URZ ;  /* 0x0000000607077299 */ /* 0x000fe2000800063f */
[----:B------:R-:W-:Y:S01]  /*12850*/  IMAD.MOV.U32 R8, RZ, RZ, 0x1 ;  /* 0x00000001ff087424 */ /* 0x000fe200078e00ff */
[----:B------:R-:W-:Y:S01]  /*12860*/  UIADD3 UR4, UR5, -0x1, URZ ;  /* 0xffffffff05047890 */ /* 0x000fe2000fffe03f */
[----:B------:R-:W-:Y:S01]  /*12870*/  IMAD.MOV.U32 R0, RZ, RZ, 0x1 ;  /* 0x00000001ff007424 */ /* 0x000fe200078e00ff */
[----:B------:R-:W-:Y:S01]  /*12880*/  USHF.R.S32.HI UR11, URZ, 0x1f, UR10 ;  /* 0x0000001f3f0b7899 */ /* 0x000fe2000801140a */
[----:B------:R-:W-:Y:S01]  /*12890*/  IMAD.MOV.U32 R6, RZ, RZ, RZ ;  /* 0x000000ffff067224 */ /* 0x000fe200078e00ff */
[----:B------:R-:W-:Y:S01]  /*128a0*/  ULDC UR8, c[0x0][0xc] ;  /* 0x0000030000087ab9 */ /* 0x000fe20000000800 */
[----:B------:R-:W-:-:S02]  /*128b0*/  USHF.L.U32 UR5, UR9, UR6, URZ ;  /* 0x0000000609057299 */ /* 0x000fc4000800063f */
[----:B------:R-:W-:Y:S01]  /*128c0*/  ULEA.HI UR11, UR11, UR10, URZ, 0x5 ;  /* 0x0000000a0b0b7291 */ /* 0x000fe2000f8f283f */
[----:B------:R-:W-:Y:S01]  /*128d0*/  ULDC UR9, c[0x0][0x10] ;  /* 0x0000040000097ab9 */ /* 0x000fe20000000800 */
[----:B------:R-:W-:Y:S02]  /*128e0*/  ULOP3.LUT UR6, URZ, UR7, URZ, 0x33, !UPT ;  /* 0x000000073f067292 */ /* 0x000fe4000f8e333f */
[----:B------:R-:W-:Y:S01]  /*128f0*/  UIMAD.WIDE.U32 UR8, UR8, UR9, URZ ;  /* 0x00000009080872a5 */ /* 0x000fe2000f8e003f */
[----:B------:R-:W-:Y:S01]  /*12900*/  ULDC UR7, c[0x0][0x14] ;  /* 0x0000050000077ab9 */ /* 0x000fe20000000800 */
[----:B------:R-:W-:Y:S02]  /*12910*/  USHF.R.S32.HI UR19, URZ, 0x5, UR11 ;  /* 0x000000053f137899 */ /* 0x000fe4000801140b */
[----:B------:R-:W-:Y:S02]  /*12920*/  UIMAD.WIDE.U32 UR22, UR8, UR7, URZ ;  /* 0x00000007081672a5 */ /* 0x000fe4000f8e003f */
[----:B------:R-:W-:-:S02]  /*12930*/  UIMAD UR13, UR9, UR7, URZ ;  /* 0x00000007090d72a4 */ /* 0x000fc4000f8e023f */
[----:B------:R-:W-:Y:S01]  /*12940*/  ULOP3.LUT UR21, UR38, 0x2, URZ, 0xfc, !UPT ;  /* 0x0000000226157892 */ /* 0x000fe2000f8efc3f */
[C---:B0-----:R-:W-:Y:S01]  /*12950*/  LOP3.LUT P2, RZ, R4.reuse, 0x7f, RZ, 0xc0, !PT ;  /* 0x0000007f04ff7812 */ /* 0x041fe2000784c0ff */
[----:B------:R-:W-:Y:S01]  /*12960*/  UIADD3 UR13, UR23, UR13, URZ ;  /* 0x0000000d170d7290 */ /* 0x000fe2000fffe03f */
[----:B------:R-:W-:Y:S01]  /*12970*/  LOP3.LUT P0, RZ, R4, 0x1f, RZ, 0xc0, !PT ;  /* 0x0000001f04ff7812 */ /* 0x000fe2000780c0ff */
[----:B------:R-:W-:Y:S01]  /*12980*/  UIADD3 UR26, UR19, 0x1, URZ ;  /* 0x00000001131a7890 */ /* 0x000fe2000fffe03f */
[----:B------:R-:W-:Y:S02]  /*12990*/  ULDC.64 UR24, c[0x0][0x198] ;  /* 0x0000660000187ab9 */ /* 0x000fe40000000a00 */
[----:B------:R-:W-:-:S13]  /*129a0*/  PLOP3.LUT P0, PT, P0, P2, PT, 0x8a, 0x0 ;  /* 0x000000000000781c */ /* 0x000fda0000705172 */
.L_x_492:
[----:B------:R-:W-:-:S03]  /*129b0*/  UMOV UR7, 0xffffffff ;  /* 0xffffffff00077882 */ /* 0x000fc60000000000 */
[----:B------:R-:W-:Y:S05]  /*129c0*/  BRA.DIV UR7, `(.L_x_481) ;  /* 0x0000001207487947 */ /* 0x000fea000b800000 */
[----:B------:R-:W-:-:S13]  /*129d0*/  ELECT P6, URZ, PT ;  /* 0x00000000003f782f */ /* 0x000fda00038c0000 */
.L_x_506:
[----:B------:R-:W0:Y:S01]  /*129e0*/  LDC R4, c[0x0][0x28c] ;  /* 0x0000a300ff047b82 */ /* 0x000e220000000800 */
[----:B------:R-:W-:Y:S01]  /*129f0*/  BSSY B1, `(.L_x_482) ;  /* 0x0000038000017945 */ /* 0x000fe20003800000 */
[----:B0-----:R-:W-:-:S13]  /*12a00*/  ISETP.LT.OR P6, PT, R4, 0x1, !P6 ;  /* 0x000000010400780c */ /* 0x001fda00077c1670 */
[----:B------:R-:W-:Y:S05]  /*12a10*/  @P6 BRA `(.L_x_483) ;  /* 0x0000000000d46947 */ /* 0x000fea0003800000 */
[----:B------:R-:W-:Y:S02]  /*12a20*/  IMAD R2, R2, 0xe0, RZ ;  /* 0x000000e002027824 */ /* 0x000fe400078e02ff */
[----:B------:R-:W-:Y:S02]  /*12a30*/  IMAD.SHL.U32 R3, R3, 0x100, RZ ;  /* 0x0000010003037824 */ /* 0x000fe400078e00ff */
[----:B------:R-:W-:Y:S02]  /*12a40*/  IMAD.MOV.U32 R13, RZ, RZ, RZ ;  /* 0x000000ffff0d7224 */ /* 0x000fe400078e00ff */
[----:B------:R-:W-:Y:S02]  /*12a50*/  IMAD.U32 R11, RZ, RZ, UR26 ;  /* 0x0000001aff0b7e24 */ /* 0x000fe4000f8e00ff */
[----:B------:R-:W-:Y:S02]  /*12a60*/  IMAD.MOV.U32 R4, RZ, RZ, R0 ;  /* 0x000000ffff047224 */ /* 0x000fe400078e0000 */
[----:B------:R-:W-:-:S07]  /*12a70*/  IMAD.MOV.U32 R5, RZ, RZ, R6 ;  /* 0x000000ffff057224 */ /* 0x000fce00078e0006 */
.L_x_487:
[----:B------:R-:W0:Y:S01]  /*12a80*/  S2R R10, SR_CgaCtaId ;  /* 0x00000000000a7919 */ /* 0x000e220000008800 */
[----:B------:R-:W-:-:S04]  /*12a90*/  MOV R7, 0x400 ;  /* 0x0000040000077802 */ /* 0x000fc80000000f00 */
[----:B0-----:R-:W-:Y:S02]  /*12aa0*/  LEA R14, R10, R7, 0x18 ;  /* 0x000000070a0e7211 */ /* 0x001fe400078ec0ff */
[----:B------:R-:W-:Y:S01]  /*12ab0*/  SHF.L.U32 R7, R4, 0x1f, RZ ;  /* 0x0000001f04077819 */ /* 0x000fe200000006ff */
[----:B------:R-:W0:Y:S02]  /*12ac0*/  @!P2 LDC R10, c[0x0][0x500] ;  /* 0x00014000ff0aab82 */ /* 0x000e240000000800 */
[----:B------:R-:W-:-:S04]  /*12ad0*/  IMAD R12, R5, 0x8, R14 ;  /* 0x00000008050c7824 */ /* 0x000fc800078e020e */
[----:B------:R-:W1:Y:S02]  /*12ae0*/  SYNCS.PHASECHK.TRANS64.TRYWAIT P1, [R12+URZ+0x38], R7 ;  /* 0x000038070c0075a7 */ /* 0x000e64000802017f */
[----:B-1----:R-:W-:Y:S05]  /*12af0*/  @!P1 BRA `(.L_x_484) ;  /* 0x00000010001c9947 */ /* 0x002fea0003800000 */
.L_x_507:
[----:B------:R-:W-:Y:S01]  /*12b00*/  UPRMT UR7, UR21, 0x9910, URZ ;  /* 0x0000991015077896 */ /* 0x000fe2000800003f */
[----:B0-----:R0:W-:Y:S03]  /*12b10*/  @!P2 SYNCS.ARRIVE.TRANS64 RZ, [R12+URZ], R10 ;  /* 0x0000000a0cffa9a7 */ /* 0x0011e6000800003f */
[----:B------:R-:W-:-:S06]  /*12b20*/  UISETP.NE.AND UP0, UPT, UR7, 0x2, UPT ;  /* 0x000000020700788c */ /* 0x000fcc000bf05270 */
[----:B------:R-:W-:-:S13]  /*12b30*/  PLOP3.LUT P1, PT, PT, PT, UP0, 0x80, 0x0 ;  /* 0x000000000000781c */ /* 0x000fda0003f2f008 */
[----:B0-----:R-:W-:Y:S05]  /*12b40*/  @P1 BRA `(.L_x_485) ;  /* 0x0000000000041947 */ /* 0x001fea0003800000 */
[----:B------:R-:W-:Y:S01]  /*12b50*/  BPT.TRAP 0x1 ;  /* 0x000000040000795c */ /* 0x000fe20000300000 */
.L_x_485:
[----:B------:R-:W-:Y:S05]  /*12b60*/  @P0 BRA `(.L_x_486) ;  /* 0x0000000000040947 */ /* 0x000fea0003800000 */
[----:B------:R-:W-:Y:S01]  /*12b70*/  BPT.TRAP 0x1 ;  /* 0x000000040000795c */ /* 0x000fe20000300000 */
.L_x_486:
[C-C-:B-1----:R-:W-:Y:S01]  /*12b80*/  IMAD R7, R5.reuse, 0x4000, R14.reuse ;  /* 0x0000400005077824 */ /* 0x142fe200078e020e */
[----:B------:R-:W-:Y:S01]  /*12b90*/  R2UR UR9, R12 ;  /* 0x000000000c0972ca */ /* 0x000fe200000e0000 */
[----:B------:R-:W-:Y:S01]  /*12ba0*/  IMAD R14, R5, 0x3800, R14 ;  /* 0x00003800050e7824 */ /* 0x000fe200078e020e */
[----:B------:R-:W-:Y:S01]  /*12bb0*/  UIADD3 UR14, UP0, UR24, 0xf0, URZ ;  /* 0x000000f0180e7890 */ /* 0x000fe2000ff1e03f */
[----:B------:R-:W-:Y:S01]  /*12bc0*/  VIADD R11, R11, 0xffffffff ;  /* 0xffffffff0b0b7836 */ /* 0x000fe20000000000 */
[----:B------:R-:W-:Y:S01]  /*12bd0*/  R2UR UR7, R7 ;  /* 0x00000000070772ca */ /* 0x000fe200000e0000 */
[----:B------:R-:W-:Y:S01]  /*12be0*/  UIADD3 UR28, UP1, UR24, 0x1f0, URZ ;  /* 0x000001f0181c7890 */ /* 0x000fe2000ff3e03f */
[----:B------:R-:W-:Y:S01]  /*12bf0*/  R2UR UR8, R14 ;  /* 0x000000000e0872ca */ /* 0x000fe200000e0000 */
[----:B------:R-:W-:Y:S01]  /*12c00*/  UIADD3.X UR15, URZ, UR25, URZ, UP0, !UPT ;  /* 0x000000193f0f7290 */ /* 0x000fe200087fe43f */
[----:B------:R-:W-:Y:S01]  /*12c10*/  R2UR UR11, R3 ;  /* 0x00000000030b72ca */ /* 0x000fe200000e0000 */
[----:B------:R-:W-:Y:S01]  /*12c20*/  VIADD R5, R5, 0x1 ;  /* 0x0000000105057836 */ /* 0x000fe20000000000 */
[----:B------:R-:W-:Y:S01]  /*12c30*/  R2UR UR10, R13 ;  /* 0x000000000d0a72ca */ /* 0x000fe200000e0000 */
[----:B------:R-:W-:Y:S01]  /*12c40*/  UIADD3.X UR29, URZ, UR25, URZ, UP1, !UPT ;  /* 0x000000193f1d7290 */ /* 0x000fe20008ffe43f */
[----:B------:R-:W-:Y:S01]  /*12c50*/  R2UR UR12, R9 ;  /* 0x00000000090c72ca */ /* 0x000fe200000e0000 */
[----:B------:R-:W-:Y:S01]  /*12c60*/  UMOV UR16, 0x0 ;  /* 0x0000000000107882 */ /* 0x000fe20000000000 */
[----:B------:R-:W-:Y:S01]  /*12c70*/  R2UR UR20, R2 ;  /* 0x00000000021472ca */ /* 0x000fe200000e0000 */
[----:B------:R-:W-:Y:S01]  /*12c80*/  UMOV UR17, 0x10000000 ;  /* 0x1000000000117882 */ /* 0x000fe20000000000 */
[----:B------:R-:W-:Y:S01]  /*12c90*/  ISETP.GT.AND P3, PT, R11, 0x1, PT ;  /* 0x000000010b00780c */ /* 0x000fe20003f64270 */
[----:B------:R-:W-:Y:S01]  /*12ca0*/  UIADD3 UR7, UR7, 0x180, URZ ;  /* 0x0000018007077890 */ /* 0x000fe2000fffe03f */
[----:B------:R-:W-:Y:S01]  /*12cb0*/  ISETP.NE.AND P1, PT, R5, 0x7, PT ;  /* 0x000000070500780c */ /* 0x000fe20003f25270 */
[----:B------:R-:W-:Y:S01]  /*12cc0*/  UIADD3 UR18, UR8, 0x1c180, URZ ;  /* 0x0001c18008127890 */ /* 0x000fe2000fffe03f */
[----:B------:R-:W-:-:S02]  /*12cd0*/  VIADD R13, R13, 0x20 ;  /* 0x000000200d0d7836 */ /* 0x000fc40000000000 */
[----:B------:R-:W-:Y:S02]  /*12ce0*/  SEL R7, RZ, 0x1, P1 ;  /* 0x00000001ff077807 */ /* 0x000fe40000800000 */
[----:B------:R-:W-:Y:S01]  /*12cf0*/  UMOV UR8, UR7 ;  /* 0x0000000700087c82 */ /* 0x000fe20008000000 */
[----:B------:R-:W-:Y:S01]  /*12d00*/  SEL R5, R5, RZ, P1 ;  /* 0x000000ff05057207 */ /* 0x000fe20000800000 */
[----:B------:R0:W-:Y:S01]  /*12d10*/  UTMALDG.3D [UR8], [UR14], desc[UR16] ;  /* 0x000010080e0075b4 */ /* 0x0001e20008011000 */
[----:B------:R-:W-:Y:S01]  /*12d20*/  LOP3.LUT R4, R4, R7, RZ, 0x3c, !PT ;  /* 0x0000000704047212 */ /* 0x000fe200078e3cff */
[----:B0-----:R-:W-:Y:S01]  /*12d30*/  UMOV UR8, UR18 ;  /* 0x0000001200087c82 */ /* 0x001fe20008000000 */
[----:B------:R-:W-:Y:S02]  /*12d40*/  UMOV UR11, UR20 ;  /* 0x00000014000b7c82 */ /* 0x000fe40008000000 */
[----:B------:R0:W-:Y:S02]  /*12d50*/  UTMALDG.3D [UR8], [UR28], desc[UR16] ;  /* 0x000010081c0075b4 */ /* 0x0001e40008011000 */
[----:B0-----:R-:W-:Y:S05]  /*12d60*/  @P3 BRA `(.L_x_487) ;  /* 0xfffffffc00443947 */ /* 0x001fea000383ffff */
.L_x_483:
[----:B------:R-:W-:Y:S05]  /*12d70*/  BSYNC B1 ;  /* 0x0000000000017941 */ /* 0x000fea0003800000 */
.L_x_482:
[----:B------:R-:W2:Y:S01]  /*12d80*/  LDL.LU R14, [R1+0x40] ;  /* 0x00004000010e7983 */ /* 0x000ea20000300800 */
[----:B------:R-:W-:Y:S01]  /*12d90*/  LOP3.LUT P3, RZ, R8, 0xff, RZ, 0xc0, !PT ;  /* 0x000000ff08ff7812 */ /* 0x000fe2000786c0ff */
[----:B------:R-:W-:Y:S01]  /*12da0*/  VIADD R6, R6, UR19 ;  /* 0x0000001306067c36 */ /* 0x000fe20008000000 */
[----:B------:R-:W-:Y:S01]  /*12db0*/  ULDC.64 UR8, c[0x0][0x650] ;  /* 0x0001940000087ab9 */ /* 0x000fe20000000a00 */
[----:B------:R-:W3:Y:S01]  /*12dc0*/  LDL.LU R12, [R1+0x44] ;  /* 0x00004400010c7983 */ /* 0x000ee20000300800 */
[----:B------:R-:W-:Y:S01]  /*12dd0*/  UISETP.GE.U32.AND UP0, UPT, UR19, 0x7, UPT ;  /* 0x000000071300788c */ /* 0x000fe2000bf06070 */
[C---:B------:R-:W-:Y:S01]  /*12de0*/  IMAD.WIDE.U32 R2, R6.reuse, 0x24924925, RZ ;  /* 0x2492492506027825 */ /* 0x040fe200078e00ff */
[C---:B------:R-:W-:Y:S01]  /*12df0*/  ISETP.GT.U32.AND P1, PT, R6.reuse, 0x6, PT ;  /* 0x000000060600780c */ /* 0x040fe20003f24070 */
[----:B------:R-:W-:Y:S01]  /*12e00*/  BSSY B1, `(.L_x_488) ;  /* 0x0000074000017945 */ /* 0x000fe20003800000 */
[----:B------:R-:W-:Y:S01]  /*12e10*/  PRMT R8, RZ, 0x7610, R8 ;  /* 0x00007610ff087816 */ /* 0x000fe20000000008 */
[----:B------:R-:W-:-:S02]  /*12e20*/  IMAD.IADD R2, R6, 0x1, -R3 ;  /* 0x0000000106027824 */ /* 0x000fc400078e0a03 */
[----:B------:R-:W-:Y:S02]  /*12e30*/  IMAD.MOV.U32 R9, RZ, RZ, -0x1 ;  /* 0xffffffffff097424 */ /* 0x000fe400078e00ff */
[----:B------:R-:W0:Y:S01]  /*12e40*/  @P3 S2R R4, SR_CgaCtaId ;  /* 0x0000000000043919 */ /* 0x000e220000008800 */
[----:B------:R-:W-:Y:S02]  /*12e50*/  LEA.HI R2, R2, R3, RZ, 0x1f ;  /* 0x0000000302027211 */ /* 0x000fe400078ff8ff */
[----:B------:R-:W-:-:S04]  /*12e60*/  @P3 MOV R3, 0x400 ;  /* 0x0000040000033802 */ /* 0x000fc80000000f00 */
[----:B0-----:R-:W-:Y:S01]  /*12e70*/  @P3 LEA R3, R4, R3, 0x18 ;  /* 0x0000000304033211 */ /* 0x001fe200078ec0ff */
[----:B------:R-:W-:-:S03]  /*12e80*/  IMAD.U32 R4, RZ, RZ, UR19 ;  /* 0x00000013ff047e24 */ /* 0x000fc6000f8e00ff */
[----:B------:R0:W-:Y:S01]  /*12e90*/  @P3 SYNCS.ARRIVE.TRANS64.A1T0 RZ, [R3+URZ+0x88], RZ ;  /* 0x000088ff03ff39a7 */ /* 0x0001e2000810003f */
[----:B------:R-:W-:Y:S02]  /*12ea0*/  PLOP3.LUT P3, PT, PT, PT, UP0, 0x80, 0x0 ;  /* 0x000000000000781c */ /* 0x000fe40003f6f008 */
[----:B------:R-:W-:Y:S02]  /*12eb0*/  ISETP.LT.U32.AND P1, PT, R4, 0x7, P1 ;  /* 0x000000070400780c */ /* 0x000fe40000f21070 */
[----:B------:R-:W-:Y:S02]  /*12ec0*/  PRMT R4, RZ, 0x7610, R4 ;  /* 0x00007610ff047816 */ /* 0x000fe40000000004 */
[----:B0-----:R-:W-:-:S04]  /*12ed0*/  SEL R3, RZ, 0x1, !P1 ;  /* 0x00000001ff037807 */ /* 0x001fc80004800000 */
[----:B------:R-:W-:Y:S02]  /*12ee0*/  LOP3.LUT R0, R0, R3, RZ, 0x3c, !PT ;  /* 0x0000000300007212 */ /* 0x000fe400078e3cff */
[----:B------:R-:W-:Y:S01]  /*12ef0*/  SHF.R.U32.HI R3, RZ, 0x2, R2 ;  /* 0x00000002ff037819 */ /* 0x000fe20000011602 */
[----:B------:R-:W-:-:S03]  /*12f00*/  IMAD.MOV.U32 R2, RZ, RZ, -0x1 ;  /* 0xffffffffff027424 */ /* 0x000fc600078e00ff */
[----:B------:R-:W-:Y:S01]  /*12f10*/  @P3 LOP3.LUT R0, R0, 0x1, R3, 0x78, !PT ;  /* 0x0000000100003812 */ /* 0x000fe200078e7803 */
[----:B------:R-:W-:Y:S02]  /*12f20*/  IMAD R6, R3, -0x7, R6 ;  /* 0xfffffff903067824 */ /* 0x000fe400078e0206 */
[----:B------:R-:W-:Y:S01]  /*12f30*/  IMAD.MOV.U32 R3, RZ, RZ, -0x1 ;  /* 0xffffffffff037424 */ /* 0x000fe200078e00ff */
[----:B---3--:R-:W-:-:S04]  /*12f40*/  IADD3 R12, P1, R12, UR22, RZ ;  /* 0x000000160c0c7c10 */ /* 0x008fc8000ff3e0ff */
[----:B--2---:R-:W-:Y:S01]  /*12f50*/  IADD3.X R14, R14, UR13, RZ, P1, !PT ;  /* 0x0000000d0e0e7c10 */ /* 0x004fe20008ffe4ff */
[----:B------:R0:W-:Y:S01]  /*12f60*/  STL [R1+0x44], R12 ;  /* 0x0000440c01007387 */ /* 0x0001e20000100800 */
[----:B------:R-:W-:-:S03]  /*12f70*/  ISETP.GE.U32.AND P1, PT, R12, UR8, PT ;  /* 0x000000080c007c0c */ /* 0x000fc6000bf26070 */
[----:B------:R0:W-:Y:S01]  /*12f80*/  STL [R1+0x40], R14 ;  /* 0x0000400e01007387 */ /* 0x0001e20000100800 */
[----:B------:R-:W-:-:S13]  /*12f90*/  ISETP.GE.U32.AND.EX P1, PT, R14, UR9, PT, P1 ;  /* 0x000000090e007c0c */ /* 0x000fda000bf26110 */
[----:B0-----:R-:W-:Y:S05]  /*12fa0*/  @P1 BRA `(.L_x_489) ;  /* 0x0000000400641947 */ /* 0x001fea0003800000 */
[----:B------:R-:W0:Y:S01]  /*12fb0*/  S2R R7, SR_CTAID.X ;  /* 0x0000000000077919 */ /* 0x000e220000002500 */
[----:B------:R-:W-:Y:S01]  /*12fc0*/  ULDC UR7, c[0x0][0x150] ;  /* 0x0000540000077ab9 */ /* 0x000fe20000000800 */
[----:B------:R-:W1:Y:S01]  /*12fd0*/  LDC R4, c[0x0][0x144] ;  /* 0x00005100ff047b82 */ /* 0x000e620000000800 */
[----:B------:R-:W-:Y:S01]  /*12fe0*/  UISETP.NE.AND UP0, UPT, UR39, URZ, UPT ;  /* 0x0000003f2700728c */ /* 0x000fe2000bf05270 */
[----:B------:R-:W2:Y:S01]  /*12ff0*/  S2R R5, SR_CTAID.Y ;  /* 0x0000000000057919 */ /* 0x000ea20000002600 */
[----:B------:R-:W-:Y:S01]  /*13000*/  ULDC.64 UR8, c[0x0][0x628] ;  /* 0x00018a0000087ab9 */ /* 0x000fe20000000a00 */
[----:B------:R-:W-:-:S03]  /*13010*/  ULDC UR10, c[0x0][0x630] ;  /* 0x00018c00000a7ab9 */ /* 0x000fc60000000800 */
[----:B------:R-:W-:Y:S01]  /*13020*/  PLOP3.LUT P1, PT, PT, PT, UP0, 0x80, 0x0 ;  /* 0x000000000000781c */ /* 0x000fe20003f2f008 */
[----:B------:R-:W3:Y:S01]  /*13030*/  LDC R10, c[0x0][0x148] ;  /* 0x00005200ff0a7b82 */ /* 0x000ee20000000800 */
[----:B0-----:R-:W-:Y:S02]  /*13040*/  I2FP.F32.U32 R2, R7 ;  /* 0x0000000700027245 */ /* 0x001fe40000201000 */
[----:B--2---:R-:W-:-:S03]  /*13050*/  I2FP.F32.U32 R3, R5 ;  /* 0x0000000500037245 */ /* 0x004fc60000201000 */
[----:B------:R-:W-:Y:S01]  /*13060*/  FMUL R2, R2, UR7 ;  /* 0x0000000702027c20 */ /* 0x000fe20008400000 */
[----:B------:R-:W-:Y:S02]  /*13070*/  ULDC UR7, c[0x0][0x154] ;  /* 0x0000550000077ab9 */ /* 0x000fe40000000800 */
[----:B------:R-:W-:-:S03]  /*13080*/  FMUL R9, R3, UR7 ;  /* 0x0000000703097c20 */ /* 0x000fc60008400000 */
[----:B------:R-:W0:Y:S08]  /*13090*/  F2I.U32.TRUNC.NTZ R2, R2 ;  /* 0x0000000200027305 */ /* 0x000e30000020f000 */
[----:B------:R-:W2:Y:S01]  /*130a0*/  F2I.U32.TRUNC.NTZ R9, R9 ;  /* 0x0000000900097305 */ /* 0x000ea2000020f000 */
[----:B0-----:R-:W-:Y:S02]  /*130b0*/  IMAD.MOV R3, RZ, RZ, -R2 ;  /* 0x000000ffff037224 */ /* 0x001fe400078e0a02 */
[----:B------:R-:W-:-:S02]  /*130c0*/  IMAD.MOV.U32 R2, RZ, RZ, R12 ;  /* 0x000000ffff027224 */ /* 0x000fc400078e000c */
[----:B-1----:R-:W-:Y:S02]  /*130d0*/  IMAD R7, R4, R3, R7 ;  /* 0x0000000304077224 */ /* 0x002fe400078e0207 */
[----:B--2---:R-:W-:-:S04]  /*130e0*/  IMAD.MOV R3, RZ, RZ, -R9 ;  /* 0x000000ffff037224 */ /* 0x004fc800078e0a09 */
[----:B---3--:R-:W-:Y:S01]  /*130f0*/  @P1 IMAD R7, R10, R3, R5 ;  /* 0x000000030a071224 */ /* 0x008fe200078e0205 */
[----:B------:R-:W-:Y:S01]  /*13100*/  ISETP.NE.U32.AND P1, PT, RZ, UR8, PT ;  /* 0x00000008ff007c0c */ /* 0x000fe2000bf25070 */
[----:B------:R-:W-:-:S03]  /*13110*/  IMAD.MOV.U32 R3, RZ, RZ, R14 ;  /* 0x000000ffff037224 */ /* 0x000fc600078e000e */
[----:B------:R-:W-:-:S13]  /*13120*/  ISETP.NE.AND.EX P1, PT, RZ, UR9, PT, P1 ;  /* 0x00000009ff007c0c */ /* 0x000fda000bf25310 */
[----:B------:R-:W-:Y:S05]  /*13130*/  @!P1 BRA `(.L_x_490) ;  /* 0x0000000000289947 */ /* 0x000fea0003800000 */
[----:B------:R-:W-:Y:S02]  /*13140*/  ULDC UR7, c[0x0][0x634] ;  /* 0x00018d0000077ab9 */ /* 0x000fe40000000800 */
[----:B------:R-:W-:-:S05]  /*13150*/  IADD3 R3, P1, R12, UR7, RZ ;  /* 0x000000070c037c10 */ /* 0x000fca000ff3e0ff */
[----:B------:R-:W-:-:S04]  /*13160*/  IMAD.X R9, RZ, RZ, R14, P1 ;  /* 0x000000ffff097224 */ /* 0x000fc800008e060e */
[----:B------:R-:W-:-:S04]  /*13170*/  IMAD.WIDE.U32 R4, R9, UR8, RZ ;  /* 0x0000000809047c25 */ /* 0x000fc8000f8e00ff */
[----:B------:R-:W-:-:S04]  /*13180*/  IMAD.WIDE.U32 R4, P1, R3, UR9, R4 ;  /* 0x0000000903047c25 */ /* 0x000fc8000f820004 */
[----:B------:R-:W-:-:S04]  /*13190*/  IMAD.WIDE.U32 R2, R3, UR8, RZ ;  /* 0x0000000803027c25 */ /* 0x000fc8000f8e00ff */
[----:B------:R-:W-:Y:S01]  /*131a0*/  IMAD.MOV.U32 R2, RZ, RZ, R5 ;  /* 0x000000ffff027224 */ /* 0x000fe200078e0005 */
[----:B------:R-:W-:Y:S01]  /*131b0*/  IADD3 RZ, P3, R3, R4, RZ ;  /* 0x0000000403ff7210 */ /* 0x000fe20007f7e0ff */
[----:B------:R-:W-:-:S04]  /*131c0*/  IMAD.X R3, RZ, RZ, RZ, P1 ;  /* 0x000000ffff037224 */ /* 0x000fc800008e06ff */
[----:B------:R-:W-:-:S08]  /*131d0*/  IMAD.WIDE.U32.X R2, R9, UR9, R2, P3 ;  /* 0x0000000909027c25 */ /* 0x000fd000098e0402 */
.L_x_490:
[--C-:B------:R-:W-:Y:S01]  /*131e0*/  SHF.R.U64 R9, R2, UR10, R3.reuse ;  /* 0x0000000a02097c19 */ /* 0x100fe20008001203 */
[----:B------:R-:W-:Y:S01]  /*131f0*/  ULDC.64 UR8, c[0x0][0x620] ;  /* 0x0001880000087ab9 */ /* 0x000fe20000000a00 */
[----:B------:R-:W-:Y:S01]  /*13200*/  SHF.R.U32.HI R2, RZ, UR10, R3 ;  /* 0x0000000aff027c19 */ /* 0x000fe20008011603 */
[----:B------:R-:W-:Y:S01]  /*13210*/  IMAD.MOV.U32 R3, RZ, RZ, R14 ;  /* 0x000000ffff037224 */ /* 0x000fe200078e000e */
[----:B------:R-:W-:Y:S01]  /*13220*/  IADD3 R11, P1, RZ, -R9, RZ ;  /* 0x80000009ff0b7210 */ /* 0x000fe20007f3e0ff */
[----:B------:R-:W-:-:S04]  /*13230*/  ULDC UR7, c[0x0][0x618] ;  /* 0x0001860000077ab9 */ /* 0x000fc80000000800 */
[----:B------:R-:W-:-:S04]  /*13240*/  IMAD.X R2, RZ, RZ, ~R2, P1 ;  /* 0x000000ffff027224 */ /* 0x000fc800008e0e02 */
[----:B------:R-:W-:-:S04]  /*13250*/  IMAD R2, R2, UR8, RZ ;  /* 0x0000000802027c24 */ /* 0x000fc8000f8e02ff */
[----:B------:R-:W-:Y:S02]  /*13260*/  IMAD R5, R11, UR9, R2 ;  /* 0x000000090b057c24 */ /* 0x000fe4000f8e0202 */
[----:B------:R-:W-:-:S04]  /*13270*/  IMAD.MOV.U32 R2, RZ, RZ, R12 ;  /* 0x000000ffff027224 */ /* 0x000fc800078e000c */
[----:B------:R-:W-:Y:S01]  /*13280*/  IMAD.WIDE.U32 R2, R11, UR8, R2 ;  /* 0x000000080b027c25 */ /* 0x000fe2000f8e0002 */
[----:B------:R-:W-:Y:S02]  /*13290*/  ULDC.64 UR8, c[0x0][0x640] ;  /* 0x0001900000087ab9 */ /* 0x000fe40000000a00 */
[----:B------:R-:W-:Y:S01]  /*132a0*/  ISETP.NE.U32.AND P1, PT, RZ, UR8, PT ;  /* 0x00000008ff007c0c */ /* 0x000fe2000bf25070 */
[----:B------:R-:W-:-:S03]  /*132b0*/  IMAD.IADD R3, R3, 0x1, R5 ;  /* 0x0000000103037824 */ /* 0x000fc600078e0205 */
[----:B------:R-:W-:Y:S02]  /*132c0*/  ISETP.NE.AND.EX P1, PT, RZ, UR9, PT, P1 ;  /* 0x00000009ff007c0c */ /* 0x000fe4000bf25310 */
[--C-:B------:R-:W-:Y:S02]  /*132d0*/  SHF.R.U64 R10, R2, UR7, R3.reuse ;  /* 0x00000007020a7c19 */ /* 0x100fe40008001203 */
[----:B------:R-:W-:Y:S01]  /*132e0*/  SHF.R.U32.HI R3, RZ, UR7, R3 ;  /* 0x00000007ff037c19 */ /* 0x000fe20008011603 */
[----:B------:R-:W-:-:S03]  /*132f0*/  ULDC UR7, c[0x0][0x608] ;  /* 0x0001820000077ab9 */ /* 0x000fc60000000800 */
[--C-:B------:R-:W-:Y:S02]  /*13300*/  SHF.R.U64 R12, R10, UR7, R3.reuse ;  /* 0x000000070a0c7c19 */ /* 0x100fe40008001203 */
[----:B------:R-:W-:Y:S01]  /*13310*/  SHF.R.U32.HI R3, RZ, UR7, R3 ;  /* 0x00000007ff037c19 */ /* 0x000fe20008011603 */
[----:B------:R-:W-:-:S03]  /*13320*/  ULDC UR7, c[0x0][0x658] ;  /* 0x0001960000077ab9 */ /* 0x000fc60000000800 */
[--C-:B------:R-:W-:Y:S02]  /*13330*/  SHF.R.U64 R11, R12, UR7, R3.reuse ;  /* 0x000000070c0b7c19 */ /* 0x100fe40008001203 */
[----:B------:R-:W-:-:S03]  /*13340*/  SHF.R.U32.HI R13, RZ, UR7, R3 ;  /* 0x00000007ff0d7c19 */ /* 0x000fc60008011603 */
[----:B------:R-:W-:Y:S02]  /*13350*/  IMAD.MOV.U32 R2, RZ, RZ, R11 ;  /* 0x000000ffff027224 */ /* 0x000fe400078e000b */
[----:B------:R-:W-:Y:S01]  /*13360*/  IMAD.MOV.U32 R3, RZ, RZ, R13 ;  /* 0x000000ffff037224 */ /* 0x000fe200078e000d */
[----:B------:R-:W-:Y:S06]  /*13370*/  @!P1 BRA `(.L_x_491) ;  /* 0x0000000000289947 */ /* 0x000fec0003800000 */
        /* <DEDUP_REMOVED lines=10> */
.L_x_491:
[----:B------:R-:W-:Y:S01]  /*13420*/  ULDC UR7, c[0x0][0x648] ;  /* 0x0001920000077ab9 */ /* 0x000fe20000000800 */
[----:B------:R-:W-:Y:S01]  /*13430*/  LOP3.LUT R12, R12, UR6, RZ, 0xc0, !PT ;  /* 0x000000060c0c7c12 */ /* 0x000fe2000f8ec0ff */
[----:B------:R-:W-:Y:S01]  /*13440*/  UISETP.NE.AND UP0, UPT, UR39, URZ, UPT ;  /* 0x0000003f2700728c */ /* 0x000fe2000bf05270 */
[----:B------:R-:W-:Y:S01]  /*13450*/  SHF.R.U64 R3, R2, UR7, R3 ;  /* 0x0000000702037c19 */ /* 0x000fe20008001203 */
[----:B------:R-:W-:Y:S01]  /*13460*/  ULDC UR7, c[0x0][0x638] ;  /* 0x00018e0000077ab9 */ /* 0x000fe20000000800 */
[----:B------:R-:W-:-:S03]  /*13470*/  LOP3.LUT R4, R10, UR4, RZ, 0xc0, !PT ;  /* 0x000000040a047c12 */ /* 0x000fc6000f8ec0ff */
[----:B------:R-:W-:Y:S01]  /*13480*/  IMAD.MOV R2, RZ, RZ, -R3 ;  /* 0x000000ffff027224 */ /* 0x000fe200078e0a03 */
[----:B------:R-:W-:Y:S01]  /*13490*/  PLOP3.LUT P1, PT, PT, PT, UP0, 0x40, 0x0 ;  /* 0x000000000000781c */ /* 0x000fe20003f2e808 */
[----:B------:R-:W-:Y:S01]  /*134a0*/  IMAD R12, R3, UR5, R12 ;  /* 0x00000005030c7c24 */ /* 0x000fe2000f8e020c */
[----:B------:R-:W-:Y:S01]  /*134b0*/  PLOP3.LUT P3, PT, PT, PT, UP0, 0x40, 0x0 ;  /* 0x000000000000781c */ /* 0x000fe20003f6e808 */
[----:B------:R-:W-:Y:S01]  /*134c0*/  IMAD R11, R2, UR7, R11 ;  /* 0x00000007020b7c24 */ /* 0x000fe2000f8e020b */
[----:B------:R-:W-:Y:S02]  /*134d0*/  ULDC UR7, c[0x0][0x610] ;  /* 0x0001840000077ab9 */ /* 0x000fe40000000800 */
[----:B------:R-:W-:Y:S01]  /*134e0*/  IMAD R7, R12, UR7, R7 ;  /* 0x000000070c077c24 */ /* 0x000fe2000f8e0207 */
[----:B------:R-:W-:Y:S02]  /*134f0*/  ULDC UR7, c[0x0][0x600] ;  /* 0x0001800000077ab9 */ /* 0x000fe40000000800 */
[----:B------:R-:W-:-:S05]  /*13500*/  IMAD R4, R11, UR7, R4 ;  /* 0x000000070b047c24 */ /* 0x000fca000f8e0204 */
[----:B------:R-:W-:Y:S02]  /*13510*/  SEL R2, R4, R7, P1 ;  /* 0x0000000704027207 */ /* 0x000fe40000800000 */
[----:B------:R-:W-:Y:S01]  /*13520*/  SEL R3, R7, R4, P3 ;  /* 0x0000000407037207 */ /* 0x000fe20001800000 */
[----:B------:R-:W-:-:S07]  /*13530*/  IMAD.MOV.U32 R4, RZ, RZ, 0x1 ;  /* 0x00000001ff047424 */ /* 0x000fce00078e00ff */
.L_x_489:
[----:B------:R-:W-:Y:S05]  /*13540*/  BSYNC B1 ;  /* 0x0000000000017941 */ /* 0x000fea0003800000 */
.L_x_488:
[----:B------:R-:W-:-:S13]  /*13550*/  LOP3.LUT P1, RZ, R4, 0xff, RZ, 0xc0, !PT ;  /* 0x000000ff04ff7812 */ /* 0x000fda000782c0ff */
[----:B------:R-:W-:Y:S05]  /*13560*/  @P1 BRA `(.L_x_492) ;  /* 0xfffffff400101947 */ /* 0x000fea000383ffff */
[----:B------:R-:W-:Y:S05]  /*13570*/  BSYNC B0 ;  /* 0x0000000000007941 */ /* 0x000fea0003800000 */
.L_x_480:
[----:B------:R-:W-:-:S03]  /*13580*/  UMOV UR7, 0xffffffff ;  /* 0xffffffff00077882 */ /* 0x000fc60000000000 */
[----:B------:R-:W-:Y:S05]  /*13590*/  BRA.DIV UR7, `(.L_x_493) ;  /* 0x0000000607887947 */ /* 0x000fea000b800000 */
[----:B------:R-:W-:-:S13]  /*135a0*/  ELECT P6, URZ, PT ;  /* 0x00000000003f782f */ /* 0x000fda00038c0000 */
.L_x_510:
[----:B------:R-:W-:Y:S04]  /*135b0*/  BSSY B0, `(.L_x_494) ;  /* 0x0000047000007945 */ /* 0x000fe80003800000 */
[----:B------:R-:W-:Y:S05]  /*135c0*/  @!P6 BRA `(.L_x_495) ;  /* 0x000000040014e947 */ /* 0x000fea0003800000 */
[----:B------:R-:W-:-:S04]  /*135d0*/  ULOP3.LUT UR7, UR38, 0x2, URZ, 0xfc, !UPT ;  /* 0x0000000226077892 */ /* 0x000fc8000f8efc3f */
[----:B------:R-:W-:-:S06]  /*135e0*/  UISETP.NE.AND UP0, UPT, UR7, 0x3, UPT ;  /* 0x000000030700788c */ /* 0x000fcc000bf05270 */
[----:B------:R-:W-:-:S13]  /*135f0*/  PLOP3.LUT P0, PT, PT, PT, UP0, 0x80, 0x0 ;  /* 0x000000000000781c */ /* 0x000fda0003f0f008 */
[----:B------:R-:W-:Y:S05]  /*13600*/  @!P0 BRA `(.L_x_496) ;  /* 0x0000000000048947 */ /* 0x000fea0003800000 */
[----:B------:R-:W-:Y:S01]  /*13610*/  BPT.TRAP 0x1 ;  /* 0x000000040000795c */ /* 0x000fe20000300000 */
.L_x_496:
[----:B------:R-:W0:Y:S01]  /*13620*/  S2R R3, SR_CgaCtaId ;  /* 0x0000000000037919 */ /* 0x000e220000008800 */
[----:B------:R-:W-:-:S04]  /*13630*/  MOV R2, 0x400 ;  /* 0x0000040000027802 */ /* 0x000fc80000000f00 */
[----:B0-----:R-:W-:Y:S02]  /*13640*/  LEA R3, R3, R2, 0x18 ;  /* 0x0000000203037211 */ /* 0x001fe400078ec0ff */
[----:B------:R-:W-:-:S03]  /*13650*/  SHF.L.U32 R2, R0, 0x1f, RZ ;  /* 0x0000001f00027819 */ /* 0x000fc600000006ff */
[----:B------:R-:W-:-:S04]  /*13660*/  VIADD R3, R3, 0x38 ;  /* 0x0000003803037836 */ /* 0x000fc80000000000 */
[----:B------:R-:W-:-:S04]  /*13670*/  IMAD R5, R6, 0x8, R3 ;  /* 0x0000000806057824 */ /* 0x000fc800078e0203 */
[----:B------:R-:W0:Y:S02]  /*13680*/  SYNCS.PHASECHK.TRANS64.TRYWAIT P0, [R5+URZ], R2 ;  /* 0x00000002050075a7 */ /* 0x000e24000800017f */
[----:B0-----:R-:W-:Y:S05]  /*13690*/  @!P0 BRA `(.L_x_497) ;  /* 0x0000000400688947 */ /* 0x001fea0003800000 */
.L_x_511:
[----:B------:R-:W-:-:S05]  /*136a0*/  VIADD R6, R6, 0x1 ;  /* 0x0000000106067836 */ /* 0x000fca0000000000 */
[----:B------:R-:W-:-:S04]  /*136b0*/  ISETP.NE.AND P0, PT, R6, 0x7, PT ;  /* 0x000000070600780c */ /* 0x000fc80003f05270 */
[----:B0-----:R-:W-:Y:S02]  /*136c0*/  SEL R5, RZ, 0x1, P0 ;  /* 0x00000001ff057807 */ /* 0x001fe40000000000 */
[----:B------:R-:W-:Y:S02]  /*136d0*/  SEL R6, R6, RZ, P0 ;  /* 0x000000ff06067207 */ /* 0x000fe40000000000 */
[----:B------:R-:W-:-:S03]  /*136e0*/  LOP3.LUT R5, R0, R5, RZ, 0x3c, !PT ;  /* 0x0000000500057212 */ /* 0x000fc600078e3cff */
[----:B------:R-:W-:Y:S01]  /*136f0*/  IMAD R7, R6, 0x8, R3 ;  /* 0x0000000806077824 */ /* 0x000fe200078e0203 */
[----:B------:R-:W-:-:S04]  /*13700*/  SHF.L.U32 R0, R5, 0x1f, RZ ;  /* 0x0000001f05007819 */ /* 0x000fc800000006ff */
[----:B------:R-:W0:Y:S02]  /*13710*/  SYNCS.PHASECHK.TRANS64.TRYWAIT P0, [R7+URZ], R0 ;  /* 0x00000000070075a7 */ /* 0x000e24000800017f */
[----:B0-----:R-:W-:Y:S05]  /*13720*/  @!P0 BRA `(.L_x_498) ;  /* 0x0000000400588947 */ /* 0x001fea0003800000 */
.L_x_512:
[----:B0-----:R-:W-:-:S05]  /*13730*/  VIADD R0, R6, 0x1 ;  /* 0x0000000106007836 */ /* 0x001fca0000000000 */
[----:B------:R-:W-:-:S04]  /*13740*/  ISETP.NE.AND P0, PT, R0, 0x7, PT ;  /* 0x000000070000780c */ /* 0x000fc80003f05270 */
[----:B------:R-:W-:Y:S02]  /*13750*/  SEL R2, RZ, 0x1, P0 ;  /* 0x00000001ff027807 */ /* 0x000fe40000000000 */
[----:B------:R-:W-:Y:S02]  /*13760*/  SEL R4, R0, RZ, P0 ;  /* 0x000000ff00047207 */ /* 0x000fe40000000000 */
[----:B------:R-:W-:-:S03]  /*13770*/  LOP3.LUT R5, R5, R2, RZ, 0x3c, !PT ;  /* 0x0000000205057212 */ /* 0x000fc600078e3cff */
[----:B------:R-:W-:Y:S01]  /*13780*/  IMAD R7, R4, 0x8, R3 ;  /* 0x0000000804077824 */ /* 0x000fe200078e0203 */
[----:B------:R-:W-:-:S04]  /*13790*/  SHF.L.U32 R0, R5, 0x1f, RZ ;  /* 0x0000001f05007819 */ /* 0x000fc800000006ff */
[----:B------:R-:W0:Y:S02]  /*137a0*/  SYNCS.PHASECHK.TRANS64.TRYWAIT P0, [R7+URZ], R0 ;  /* 0x00000000070075a7 */ /* 0x000e24000800017f */
[----:B0-----:R-:W-:Y:S05]  /*137b0*/  @!P0 BRA `(.L_x_499) ;  /* 0x0000000400488947 */ /* 0x001fea0003800000 */
.L_x_513:
        /* <DEDUP_REMOVED lines=9> */
.L_x_514:
        /* <DEDUP_REMOVED lines=9> */
.L_x_515:
        /* <DEDUP_REMOVED lines=9> */
.L_x_516:
[----:B0-----:R-:W-:-:S05]  /*13970*/  VIADD R0, R4, 0x1 ;  /* 0x0000000104007836 */ /* 0x001fca0000000000 */
[----:B------:R-:W-:-:S04]  /*13980*/  ISETP.NE.AND P0, PT, R0, 0x7, PT ;  /* 0x000000070000780c */ /* 0x000fc80003f05270 */
[----:B------:R-:W-:Y:S02]  /*13990*/  SEL R2, RZ, 0x1, P0 ;  /* 0x00000001ff027807 */ /* 0x000fe40000000000 */
[----:B------:R-:W-:Y:S02]  /*139a0*/  SEL R0, R0, RZ, P0 ;  /* 0x000000ff00007207 */ /* 0x000fe40000000000 */
[----:B------:R-:W-:-:S03]  /*139b0*/  LOP3.LUT R2, R5, R2, RZ, 0x3c, !PT ;  /* 0x0000000205027212 */ /* 0x000fc600078e3cff */
[----:B------:R-:W-:Y:S01]  /*139c0*/  IMAD R3, R0, 0x8, R3 ;  /* 0x0000000800037824 */ /* 0x000fe200078e0203 */
[----:B------:R-:W-:-:S07]  /*139d0*/  SHF.L.U32 R0, R2, 0x1f, RZ ;  /* 0x0000001f02007819 */ /* 0x000fce00000006ff */
.L_x_503:
[----:B0-----:R0:W1:Y:S02]  /*139e0*/  SYNCS.PHASECHK.TRANS64.TRYWAIT P0, [R3+URZ], R0 ;  /* 0x00000000030075a7 */ /* 0x001064000800017f */
[----:B-1----:R-:W-:Y:S05]  /*139f0*/  @!P0 NANOSLEEP.SYNCS 0x989680 ;  /* 0x009896800000895d */ /* 0x002fea0003900000 */
[----:B------:R-:W1:Y:S02]  /*13a00*/  @!P0 SYNCS.PHASECHK.TRANS64 P0, [R3+URZ], R0 ;  /* 0x00000000030085a7 */ /* 0x000e64000800007f */
[----:B-1----:R-:W-:Y:S05]  /*13a10*/  @!P0 BRA `(.L_x_503) ;  /* 0xfffffffc00f08947 */ /* 0x002fea000383ffff */
.L_x_495:
[----:B------:R-:W-:Y:S05]  /*13a20*/  BSYNC B0 ;  /* 0x0000000000007941 */ /* 0x000fea0003800000 */
.L_x_494:
[----:B------:R-:W-:Y:S05]  /*13a30*/  EXIT ;  /* 0x000000000000794d */ /* 0x000fea0003800000 */
.L_x_17:
[----:B-1----:R1:W4:Y:S02]  /*13a40*/  SYNCS.PHASECHK.TRANS64.TRYWAIT P1, [R3+URZ], R0 ;  /* 0x00000000030075a7 */ /* 0x002324000802017f */
[----:B----4-:R-:W-:Y:S05]  /*13a50*/  @!P1 NANOSLEEP.SYNCS 0x989680 ;  /* 0x009896800000995d */ /* 0x010fea0003900000 */
[----:B------:R-:W4:Y:S02]  /*13a60*/  @!P1 SYNCS.PHASECHK.TRANS64 P1, [R3+URZ], R0 ;  /* 0x00000000030095a7 */ /* 0x000f24000802007f */
[----:B----4-:R-:W-:Y:S05]  /*13a70*/  @!P1 BRA `(.L_x_17) ;  /* 0xfffffffc00f09947 */ /* 0x010fea000383ffff */
[----:B------:R-:W-:Y:S05]  /*13a80*/  BRA `(.L_x_16) ;  /* 0xfffffed8007c7947 */ /* 0x000fea000383ffff */
.L_x_22:
[----:B-1----:R-:W-:-:S04]  /*13a90*/  IMAD.U32 R5, RZ, RZ, UR4 ;  /* 0x00000004ff057e24 */ /* 0x002fc8000f8e00ff */
[----:B------:R1:W2:Y:S03]  /*13aa0*/  SYNCS.PHASECHK.TRANS64.TRYWAIT P1, [R5+URZ], R4 ;  /* 0x00000004050075a7 */ /* 0x0002a6000802017f */
[----:B--2---:R-:W-:Y:S05]  /*13ab0*/  @!P1 NANOSLEEP.SYNCS 0x989680 ;  /* 0x009896800000995d */ /* 0x004fea0003900000 */
[----:B------:R-:W2:Y:S02]  /*13ac0*/  @!P1 SYNCS.PHASECHK.TRANS64 P1, [R5+URZ], R4 ;  /* 0x00000004050095a7 */ /* 0x000ea4000802007f */
[----:B--2---:R-:W-:Y:S05]  /*13ad0*/  @!P1 BRA `(.L_x_22) ;  /* 0xfffffffc00ec9947 */ /* 0x004fea000383ffff */
[----:B------:R-:W-:Y:S05]  /*13ae0*/  BRA `(.L_x_21) ;  /* 0xfffffee800787947 */ /* 0x000fea000383ffff */
.L_x_481:
[----:B------:R-:W-:Y:S01]  /*13af0*/  BSSY B1, `(.L_x_504) ;  /* 0x0000006000017945 */ /* 0x000fe20003800000 */
[----:B------:R-:W-:-:S07]  /*13b00*/  IMAD.MOV.U32 R15, RZ, RZ, -0x1 ;  /* 0xffffffffff0f7424 */ /* 0x000fce00078e00ff */
[----:B------:R-:W-:Y:S05]  /*13b10*/  WARPSYNC.COLLECTIVE R15, `(.L_x_505) ;  /* 0x000000000f0c7348 */ /* 0x000fea0003c00000 */
[----:B------:R-:W-:Y:S02]  /*13b20*/  ELECT P6, UR62, PT ;  /* 0x00000000003e782f */ /* 0x000fe400038c0000 */
[----:B------:R-:W-:Y:S01]  /*13b30*/  MOV R14, UR62 ;  /* 0x0000003e000e7c02 */ /* 0x000fe20008000f00 */
[----:B------:R-:W-:Y:S10]  /*13b40*/  ENDCOLLECTIVE ;  /* 0x000000000000791b */ /* 0x000ff40003800000 */
.L_x_505:
[----:B------:R-:W-:Y:S05]  /*13b50*/  BSYNC B1 ;  /* 0x0000000000017941 */ /* 0x000fea0003800000 */
.L_x_504:
[----:B------:R-:W-:Y:S05]  /*13b60*/  BRA `(.L_x_506) ;  /* 0xffffffec009c7947 */ /* 0x000fea000383ffff */
.L_x_484:
[----:B-1----:R1:W2:Y:S02]  /*13b70*/  SYNCS.PHASECHK.TRANS64.TRYWAIT P1, [R12+URZ+0x38], R7 ;  /* 0x000038070c0075a7 */ /* 0x0022a4000802017f */
[----:B--2---:R-:W-:Y:S05]  /*13b80*/  @!P1 NANOSLEEP.SYNCS 0x989680 ;  /* 0x009896800000995d */ /* 0x004fea0003900000 */
[----:B------:R-:W2:Y:S02]  /*13b90*/  @!P1 SYNCS.PHASECHK.TRANS64 P1, [R12+URZ+0x38], R7 ;  /* 0x000038070c0095a7 */ /* 0x000ea4000802007f */
[----:B--2---:R-:W-:Y:S05]  /*13ba0*/  @!P1 BRA `(.L_x_484) ;  /* 0xfffffffc00f09947 */ /* 0x004fea000383ffff */
[----:B------:R-:W-:Y:S05]  /*13bb0*/  BRA `(.L_x_507) ;  /* 0xffffffec00d07947 */ /* 0x000fea000383ffff */
.L_x_493:
[----:B------:R-:W-:Y:S01]  /*13bc0*/  BSSY B0, `(.L_x_508) ;  /* 0x0000006000007945 */ /* 0x000fe20003800000 */
[----:B------:R-:W-:-:S07]  /*13bd0*/  IMAD.MOV.U32 R15, RZ, RZ, -0x1 ;  /* 0xffffffffff0f7424 */ /* 0x000fce00078e00ff */
[----:B------:R-:W-:Y:S05]  /*13be0*/  WARPSYNC.COLLECTIVE R15, `(.L_x_509) ;  /* 0x000000000f0c7348 */ /* 0x000fea0003c00000 */
[----:B------:R-:W-:Y:S02]  /*13bf0*/  ELECT P6, UR62, PT ;  /* 0x00000000003e782f */ /* 0x000fe400038c0000 */
[----:B------:R-:W-:Y:S01]  /*13c00*/  MOV R14, UR62 ;  /* 0x0000003e000e7c02 */ /* 0x000fe20008000f00 */
[----:B------:R-:W-:Y:S10]  /*13c10*/  ENDCOLLECTIVE ;  /* 0x000000000000791b */ /* 0x000ff40003800000 */
.L_x_509:
[----:B------:R-:W-:Y:S05]  /*13c20*/  BSYNC B0 ;  /* 0x0000000000007941 */ /* 0x000fea0003800000 */
.L_x_508:
[----:B------:R-:W-:Y:S05]  /*13c30*/  BRA `(.L_x_510) ;  /* 0xfffffff8005c7947 */ /* 0x000fea000383ffff */
.L_x_497:
[----:B0-----:R0:W1:Y:S02]  /*13c40*/  SYNCS.PHASECHK.TRANS64.TRYWAIT P0, [R5+URZ], R2 ;  /* 0x00000002050075a7 */ /* 0x001064000800017f */
[----:B-1----:R-:W-:Y:S05]  /*13c50*/  @!P0 NANOSLEEP.SYNCS 0x989680 ;  /* 0x009896800000895d */ /* 0x002fea0003900000 */
[----:B------:R-:W1:Y:S02]  /*13c60*/  @!P0 SYNCS.PHASECHK.TRANS64 P0, [R5+URZ], R2 ;  /* 0x00000002050085a7 */ /* 0x000e64000800007f */
[----:B-1----:R-:W-:Y:S05]  /*13c70*/  @!P0 BRA `(.L_x_497) ;  /* 0xfffffffc00f08947 */ /* 0x002fea000383ffff */
[----:B------:R-:W-:Y:S05]  /*13c80*/  BRA `(.L_x_511) ;  /* 0xfffffff800847947 */ /* 0x000fea000383ffff */
.L_x_498:
[----:B0-----:R0:W1:Y:S02]  /*13c90*/  SYNCS.PHASECHK.TRANS64.TRYWAIT P0, [R7+URZ], R0 ;  /* 0x00000000070075a7 */ /* 0x001064000800017f */
[----:B-1----:R-:W-:Y:S05]  /*13ca0*/  @!P0 NANOSLEEP.SYNCS 0x989680 ;  /* 0x009896800000895d */ /* 0x002fea0003900000 */
[----:B------:R-:W1:Y:S02]  /*13cb0*/  @!P0 SYNCS.PHASECHK.TRANS64 P0, [R7+URZ], R0 ;  /* 0x00000000070085a7 */ /* 0x000e64000800007f */
[----:B-1----:R-:W-:Y:S05]  /*13cc0*/  @!P0 BRA `(.L_x_498) ;  /* 0xfffffffc00f08947 */ /* 0x002fea000383ffff */
[----:B------:R-:W-:Y:S05]  /*13cd0*/  BRA `(.L_x_512) ;  /* 0xfffffff800947947 */ /* 0x000fea000383ffff */
.L_x_499:
[----:B0-----:R0:W1:Y:S02]  /*13ce0*/  SYNCS.PHASECHK.TRANS64.TRYWAIT P0, [R7+URZ], R0 ;  /* 0x00000000070075a7 */ /* 0x001064000800017f */
[----:B-1----:R-:W-:Y:S05]  /*13cf0*/  @!P0 NANOSLEEP.SYNCS 0x989680 ;  /* 0x009896800000895d */ /* 0x002fea0003900000 */
[----:B------:R-:W1:Y:S02]  /*13d00*/  @!P0 SYNCS.PHASECHK.TRANS64 P0, [R7+URZ], R0 ;  /* 0x00000000070085a7 */ /* 0x000e64000800007f */
[----:B-1----:R-:W-:Y:S05]  /*13d10*/  @!P0 BRA `(.L_x_499) ;  /* 0xfffffffc00f08947 */ /* 0x002fea000383ffff */
[----:B------:R-:W-:Y:S05]  /*13d20*/  BRA `(.L_x_513) ;  /* 0xfffffff800a47947 */ /* 0x000fea000383ffff */
.L_x_500:
[----:B0-----:R0:W1:Y:S02]  /*13d30*/  SYNCS.PHASECHK.TRANS64.TRYWAIT P0, [R7+URZ], R0 ;  /* 0x00000000070075a7 */ /* 0x001064000800017f */
[----:B-1----:R-:W-:Y:S05]  /*13d40*/  @!P0 NANOSLEEP.SYNCS 0x989680 ;  /* 0x009896800000895d */ /* 0x002fea0003900000 */
[----:B------:R-:W1:Y:S02]  /*13d50*/  @!P0 SYNCS.PHASECHK.TRANS64 P0, [R7+URZ], R0 ;  /* 0x00000000070085a7 */ /* 0x000e64000800007f */
[----:B-1----:R-:W-:Y:S05]  /*13d60*/  @!P0 BRA `(.L_x_500) ;  /* 0xfffffffc00f08947 */ /* 0x002fea000383ffff */
[----:B------:R-:W-:Y:S05]  /*13d70*/  BRA `(.L_x_514) ;  /* 0xfffffff800b47947 */ /* 0x000fea000383ffff */
.L_x_501:
[----:B0-----:R0:W1:Y:S02]  /*13d80*/  SYNCS.PHASECHK.TRANS64.TRYWAIT P0, [R7+URZ], R0 ;  /* 0x00000000070075a7 */ /* 0x001064000800017f */
[----:B-1----:R-:W-:Y:S05]  /*13d90*/  @!P0 NANOSLEEP.SYNCS 0x989680 ;  /* 0x009896800000895d */ /* 0x002fea0003900000 */
[----:B------:R-:W1:Y:S02]  /*13da0*/  @!P0 SYNCS.PHASECHK.TRANS64 P0, [R7+URZ], R0 ;  /* 0x00000000070085a7 */ /* 0x000e64000800007f */
[----:B-1----:R-:W-:Y:S05]  /*13db0*/  @!P0 BRA `(.L_x_501) ;  /* 0xfffffffc00f08947 */ /* 0x002fea000383ffff */
[----:B------:R-:W-:Y:S05]  /*13dc0*/  BRA `(.L_x_515) ;  /* 0xfffffff800c47947 */ /* 0x000fea000383ffff */
.L_x_502:
[----:B0-----:R0:W1:Y:S02]  /*13dd0*/  SYNCS.PHASECHK.TRANS64.TRYWAIT P0, [R7+URZ], R0 ;  /* 0x00000000070075a7 */ /* 0x001064000800017f */
[----:B-1----:R-:W-:Y:S05]  /*13de0*/  @!P0 NANOSLEEP.SYNCS 0x989680 ;  /* 0x009896800000895d */ /* 0x002fea0003900000 */
[----:B------:R-:W1:Y:S02]  /*13df0*/  @!P0 SYNCS.PHASECHK.TRANS64 P0, [R7+URZ], R0 ;  /* 0x00000000070085a7 */ /* 0x000e64000800007f */
[----:B-1----:R-:W-:Y:S05]  /*13e00*/  @!P0 BRA `(.L_x_502) ;  /* 0xfffffffc00f08947 */ /* 0x002fea000383ffff */
[----:B------:R-:W-:Y:S05]  /*13e10*/  BRA `(.L_x_516) ;  /* 0xfffffff800d47947 */ /* 0x000fea000383ffff */
.L_x_517:
[----:B------:R-:W-:-:S00]  /*13e20*/  BRA `(.L_x_517) ;  /* 0xfffffffc00fc7947 */ /* 0x000fc0000383ffff */
[----:B------:R-:W-:-:S00]  /*13e30*/  NOP ;  /* 0x0000000000007918 */ /* 0x000fc00000000000 */
        /* <DEDUP_REMOVED lines=12> */
.L_x_518:


//--------------------- .nv.global.init           --------------------------
	.section	.nv.global.init,"aw",@progbits
.nv.global.init:
	.type		$str$22,@object
	.size		$str$22,($str$23 - $str$22)
$str$22:
        /*0000*/ 	.byte	0x6b, 0x5f, 0x74, 0x69, 0x6c, 0x65, 0x5f, 0x63, 0x6f, 0x75, 0x6e, 0x74, 0x20, 0x3e, 0x3d, 0x20
        /*0010*/ 	.byte	0x31, 0x00
	.type		$str$23,@object
	.size		$str$23,(__unnamed_1 - $str$23)
$str$23:
        /*0012*/ 	.byte	0x2f, 0x74, 0x6d, 0x70, 0x2f, 0x63, 0x75, 0x74, 0x6c, 0x61, 0x73, 0x73, 0x5f, 0x73, 0x77, 0x65
        /*0022*/ 	.byte	0x65, 0x70, 0x5f, 0x73, 0x72, 0x63, 0x2f, 0x69, 0x6e, 0x63, 0x6c, 0x75, 0x64, 0x65, 0x2f, 0x63
        /*0032*/ 	.byte	0x75, 0x74, 0x6c, 0x61, 0x73, 0x73, 0x2f, 0x67, 0x65, 0x6d, 0x6d, 0x2f, 0x63, 0x6f, 0x6c, 0x6c
        /*0042*/ 	.byte	0x65, 0x63, 0x74, 0x69, 0x76, 0x65, 0x2f, 0x73, 0x6d, 0x39, 0x30, 0x5f, 0x6d, 0x6d, 0x61, 0x5f
        /*0052*/ 	.byte	0x74, 0x6d, 0x61, 0x5f, 0x67, 0x6d, 0x6d, 0x61, 0x5f, 0x73, 0x73, 0x5f, 0x77, 0x61, 0x72, 0x70
        /*0062*/ 	.byte	0x73, 0x70, 0x65, 0x63, 0x69, 0x61, 0x6c, 0x69, 0x7a, 0x65, 0x64, 0x2e, 0x68, 0x70, 0x70, 0x00
	.type		__unnamed_1,@object
	.size		__unnamed_1,(.L_0 - __unnamed_1)
__unnamed_1:
        /* <DEDUP_REMOVED lines=181> */
        /*0bc2*/ 	.byte	0x74, 0x69, 0x74, 0x79, 0x5d, 0x00
.L_0:


//--------------------- .nv.shared._ZN7cutlass13device_kernelINS_4gemm6kernel13GemmUniversalIN4cute5tupleIJiiiiEEENS1_10collective13CollectiveMmaINS1_34MainloopSm90TmaGmmaWarpSpecializedILi7ENS5_IJNS4_1CILi1EEESB_SB_EEENS1_35KernelTmaWarpSpecializedCooperativeEEENS5_IJNSA_ILi256EEENSA_ILi224EEENSA_ILi32EEEEEENS_10bfloat16_tENS5_IJlSB_lEEESJ_SK_NS4_8TiledMMAINS4_8MMA_AtomIJNS4_4SM904GMMA27MMA_64x32x16_F32BF16BF16_SSILNSO_5MajorE0ELSQ_0ELNSO_7ScaleInE1ELSR_1EEEEEENS4_6LayoutINS5_IJNSA_ILi2EEESB_SB_EEENS5_IJSB_NSA_ILi0EEESX_EEEEENS5_IJNS4_10UnderscoreES10_S10_EEEEENS4_13SM90_TMA_LOADENS4_14ComposedLayoutINS4_7SwizzleILi2ELi4ELi3EEENS4_18smem_ptr_flag_bitsILi16EEENSU_INS5_IJNSA_ILi8EEESH_EEENS5_IJSH_SB_EEEEEEEvNS4_8identityES13_S1D_vS1E_EENS_8epilogue10collective6detail29Sm90TmaWarpSpecializedAdapterINS1H_15DefaultEpilogueISJ_SK_SK_NS1G_6thread17LinearCombinationISJ_Li1EffLNS1L_9ScaleType4KindE0ELNS_15FloatRoundStyleE2ESJ_EENS1_15EpilogueDefaultEEEEEvvEEEEvNT_6ParamsE --------------------------
	.section	.nv.shared._ZN7cutlass13device_kernelINS_4gemm6kernel13GemmUniversalIN4cute5tupleIJiiiiEEENS1_10collective13CollectiveMmaINS1_34MainloopSm90TmaGmmaWarpSpecializedILi7ENS5_IJNS4_1CILi1EEESB_SB_EEENS1_35KernelTmaWarpSpecializedCooperativeEEENS5_IJNSA_ILi256EEENSA_ILi224EEENSA_ILi32EEEEEENS_10bfloat16_tENS5_IJlSB_lEEESJ_SK_NS4_8TiledMMAINS4_8MMA_AtomIJNS4_4SM904GMMA27MMA_64x32x16_F32BF16BF16_SSILNSO_5MajorE0ELSQ_0ELNSO_7ScaleInE1ELSR_1EEEEEENS4_6LayoutINS5_IJNSA_ILi2EEESB_SB_EEENS5_IJSB_NSA_ILi0EEESX_EEEEENS5_IJNS4_10UnderscoreES10_S10_EEEEENS4_13SM90_TMA_LOADENS4_14ComposedLayoutINS4_7SwizzleILi2ELi4ELi3EEENS4_18smem_ptr_flag_bitsILi16EEENSU_INS5_IJNSA_ILi8EEESH_EEENS5_IJSH_SB_EEEEEEEvNS4_8identityES13_S1D_vS1E_EENS_8epilogue10collective6detail29Sm90TmaWarpSpecializedAdapterINS1H_15DefaultEpilogueISJ_SK_SK_NS1G_6thread17LinearCombinationISJ_Li1EffLNS1L_9ScaleType4KindE0ELNS_15FloatRoundStyleE2ESJ_EENS1_15EpilogueDefaultEEEEEvvEEEEvNT_6ParamsE,"aw",@nobits
	.sectionflags	@""
	.align	16
	.zero		1024


//--------------------- .nv.shared.reserved.0     --------------------------
	.section	.nv.shared.reserved.0,"aw",@nobits
	.weak		__nv_reservedSMEM_offset_0_alias
	.size		__nv_reservedSMEM_offset_0_alias, 0, 0
	.other		__nv_reservedSMEM_offset_0_alias,@"STO_CUDA_RESERVED_SHARED STV_DEFAULT"
__nv_reservedSMEM_offset_0_alias:
	.zero		0


//--------------------- .nv.global                --------------------------
	.section	.nv.global,"aw",@nobits
.nv.global:
	.type		_ZN39_INTERNAL_f387dbb4_4_k_cu_0a7ca6d4_63854cute1_E,@object
	.size		_ZN39_INTERNAL_f387dbb4_4_k_cu_0a7ca6d4_63854cute1_E,(_ZN39_INTERNAL_f387dbb4_4_k_cu_0a7ca6d4_63854cuda3std3__45__cpo6cbeginE - _ZN39_INTERNAL_f387dbb4_4_k_cu_0a7ca6d4_63854cute1_E)
_ZN39_INTERNAL_f387dbb4_4_k_cu_0a7ca6d4_63854cute1_E:
	.zero		1
	.type		_ZN39_INTERNAL_f387dbb4_4_k_cu_0a7ca6d4_63854cuda3std3__45__cpo6cbeginE,@object
	.size		_ZN39_INTERNAL_f387dbb4_4_k_cu_0a7ca6d4_63854cuda3std3__45__cpo6cbeginE,(_ZN39_INTERNAL_f387dbb4_4_k_cu_0a7ca6d4_63854cuda3std3__48in_placeE - _ZN39_INTERNAL_f387dbb4_4_k_cu_0a7ca6d4_63854cuda3std3__45__cpo6cbeginE)
_ZN39_INTERNAL_f387dbb4_4_k_cu_0a7ca6d4_63854cuda3std3__45__cpo6cbeginE:
	.zero		1
	.type		_ZN39_INTERNAL_f387dbb4_4_k_cu_0a7ca6d4_63854cuda3std3__48in_placeE,@object
	.size		_ZN39_INTERNAL_f387dbb4_4_k_cu_0a7ca6d4_63854cuda3std3__48in_placeE,(_ZN39_INTERNAL_f387dbb4_4_k_cu_0a7ca6d4_63854cuda3std6ranges3__45__cpo9iter_moveE - _ZN39_INTERNAL_f387dbb4_4_k_cu_0a7ca6d4_63854cuda3std3__48in_placeE)
_ZN39_INTERNAL_f387dbb4_4_k_cu_0a7ca6d4_63854cuda3std3__48in_placeE:
	.zero		1
	.type		_ZN39_INTERNAL_f387dbb4_4_k_cu_0a7ca6d4_63854cuda3std6ranges3__45__cpo9iter_moveE,@object
	.size		_ZN39_INTERNAL_f387dbb4_4_k_cu_0a7ca6d4_63854cuda3std6ranges3__45__cpo9iter_moveE,(_ZN39_INTERNAL_f387dbb4_4_k_cu_0a7ca6d4_63854cuda3std3__45__cpo5beginE - _ZN39_INTERNAL_f387dbb4_4_k_cu_0a7ca6d4_63854cuda3std6ranges3__45__cpo9iter_moveE)
_ZN39_INTERNAL_f387dbb4_4_k_cu_0a7ca6d4_63854cuda3std6ranges3__45__cpo9iter_moveE:
	.zero		1
	.type		_ZN39_INTERNAL_f387dbb4_4_k_cu_0a7ca6d4_63854cuda3std3__45__cpo5beginE,@object
	.size		_ZN39_INTERNAL_f387dbb4_4_k_cu_0a7ca6d4_63854cuda3std3__45__cpo5beginE,(_ZN39_INTERNAL_f387dbb4_4_k_cu_0a7ca6d4_63854cuda3std3__441_GLOBAL__N__f387dbb4_4_k_cu_0a7ca6d4_63856ignoreE - _ZN39_INTERNAL_f387dbb4_4_k_cu_0a7ca6d4_63854cuda3std3__45__cpo5beginE)
_ZN39_INTERNAL_f387dbb4_4_k_cu_0a7ca6d4_63854cuda3std3__45__cpo5beginE:
	.zero		1
	.type		_ZN39_INTERNAL_f387dbb4_4_k_cu_0a7ca6d4_63854cuda3std3__441_GLOBAL__N__f387dbb4_4_k_cu_0a7ca6d4_63856ignoreE,@object
	.size		_ZN39_INTERNAL_f387dbb4_4_k_cu_0a7ca6d4_63854cuda3std3__441_GLOBAL__N__f387dbb4_4_k_cu_0a7ca6d4_63856ignoreE,(_ZN39_INTERNAL_f387dbb4_4_k_cu_0a7ca6d4_63854cute7productE - _ZN39_INTERNAL_f387dbb4_4_k_cu_0a7ca6d4_63854cuda3std3__441_GLOBAL__N__f387dbb4_4_k_cu_0a7ca6d4_63856ignoreE)
_ZN39_INTERNAL_f387dbb4_4_k_cu_0a7ca6d4_63854cuda3std3__441_GLOBAL__N__f387dbb4_4_k_cu_0a7ca6d4_63856ignoreE:
	.zero		1
	.type		_ZN39_INTERNAL_f387dbb4_4_k_cu_0a7ca6d4_63854cute7productE,@object
	.size		_ZN39_INTERNAL_f387dbb4_4_k_cu_0a7ca6d4_63854cute7productE,(_ZN39_INTERNAL_f387dbb4_4_k_cu_0a7ca6d4_63854cuda3std3__45__cpo3endE - _ZN39_INTERNAL_f387dbb4_4_k_cu_0a7ca6d4_63854cute7productE)
_ZN39_INTERNAL_f387dbb4_4_k_cu_0a7ca6d4_63854cute7productE:
	.zero		1
	.type		_ZN39_INTERNAL_f387dbb4_4_k_cu_0a7ca6d4_63854cuda3std3__45__cpo3endE,@object
	.size		_ZN39_INTERNAL_f387dbb4_4_k_cu_0a7ca6d4_63854cuda3std3__45__cpo3endE,(_ZN39_INTERNAL_f387dbb4_4_k_cu_0a7ca6d4_63854cuda3std3__419piecewise_constructE - _ZN39_INTERNAL_f387dbb4_4_k_cu_0a7ca6d4_63854cuda3std3__45__cpo3endE)
_ZN39_INTERNAL_f387dbb4_4_k_cu_0a7ca6d4_63854cuda3std3__45__cpo3endE:
	.zero		1
	.type		_ZN39_INTERNAL_f387dbb4_4_k_cu_0a7ca6d4_63854cuda3std3__419piecewise_constructE,@object
	.size		_ZN39_INTERNAL_f387dbb4_4_k_cu_0a7ca6d4_63854cuda3std3__419piecewise_constructE,(_ZN39_INTERNAL_f387dbb4_4_k_cu_0a7ca6d4_63854cuda3std3__45__cpo4cendE - _ZN39_INTERNAL_f387dbb4_4_k_cu_0a7ca6d4_63854cuda3std3__419piecewise_constructE)
_ZN39_INTERNAL_f387dbb4_4_k_cu_0a7ca6d4_63854cuda3std3__419piecewise_constructE:
	.zero		1
	.type		_ZN39_INTERNAL_f387dbb4_4_k_cu_0a7ca6d4_63854cuda3std3__45__cpo4cendE,@object
	.size		_ZN39_INTERNAL_f387dbb4_4_k_cu_0a7ca6d4_63854cuda3std3__45__cpo4cendE,(_ZN39_INTERNAL_f387dbb4_4_k_cu_0a7ca6d4_63854cuda3std6ranges3__45__cpo4swapE - _ZN39_INTERNAL_f387dbb4_4_k_cu_0a7ca6d4_63854cuda3std3__45__cpo4cendE)
_ZN39_INTERNAL_f387dbb4_4_k_cu_0a7ca6d4_63854cuda3std3__45__cpo4cendE:
	.zero		1
	.type		_ZN39_INTERNAL_f387dbb4_4_k_cu_0a7ca6d4_63854cuda3std6ranges3__45__cpo4swapE,@object
	.size		_ZN39_INTERNAL_f387dbb4_4_k_cu_0a7ca6d4_63854cuda3std6ranges3__45__cpo4swapE,(.L_8 - _ZN39_INTERNAL_f387dbb4_4_k_cu_0a7ca6d4_63854cuda3std6ranges3__45__cpo4swapE)
_ZN39_INTERNAL_f387dbb4_4_k_cu_0a7ca6d4_63854cuda3std6ranges3__45__cpo4swapE:
	.zero		1
.L_8:


//--------------------- .nv.constant0._ZN7cutlass13device_kernelINS_4gemm6kernel13GemmUniversalIN4cute5tupleIJiiiiEEENS1_10collective13CollectiveMmaINS1_34MainloopSm90TmaGmmaWarpSpecializedILi7ENS5_IJNS4_1CILi1EEESB_SB_EEENS1_35KernelTmaWarpSpecializedCooperativeEEENS5_IJNSA_ILi256EEENSA_ILi224EEENSA_ILi32EEEEEENS_10bfloat16_tENS5_IJlSB_lEEESJ_SK_NS4_8TiledMMAINS4_8MMA_AtomIJNS4_4SM904GMMA27MMA_64x32x16_F32BF16BF16_SSILNSO_5MajorE0ELSQ_0ELNSO_7ScaleInE1ELSR_1EEEEEENS4_6LayoutINS5_IJNSA_ILi2EEESB_SB_EEENS5_IJSB_NSA_ILi0EEESX_EEEEENS5_IJNS4_10UnderscoreES10_S10_EEEEENS4_13SM90_TMA_LOADENS4_14ComposedLayoutINS4_7SwizzleILi2ELi4ELi3EEENS4_18smem_ptr_flag_bitsILi16EEENSU_INS5_IJNSA_ILi8EEESH_EEENS5_IJSH_SB_EEEEEEEvNS4_8identityES13_S1D_vS1E_EENS_8epilogue10collective6detail29Sm90TmaWarpSpecializedAdapterINS1H_15DefaultEpilogueISJ_SK_SK_NS1G_6thread17LinearCombinationISJ_Li1EffLNS1L_9ScaleType4KindE0ELNS_15FloatRoundStyleE2ESJ_EENS1_15EpilogueDefaultEEEEEvvEEEEvNT_6ParamsE --------------------------
	.section	.nv.constant0._ZN7cutlass13device_kernelINS_4gemm6kernel13GemmUniversalIN4cute5tupleIJiiiiEEENS1_10collective13CollectiveMmaINS1_34MainloopSm90TmaGmmaWarpSpecializedILi7ENS5_IJNS4_1CILi1EEESB_SB_EEENS1_35KernelTmaWarpSpecializedCooperativeEEENS5_IJNSA_ILi256EEENSA_ILi224EEENSA_ILi32EEEEEENS_10bfloat16_tENS5_IJlSB_lEEESJ_SK_NS4_8TiledMMAINS4_8MMA_AtomIJNS4_4SM904GMMA27MMA_64x32x16_F32BF16BF16_SSILNSO_5MajorE0ELSQ_0ELNSO_7ScaleInE1ELSR_1EEEEEENS4_6LayoutINS5_IJNSA_ILi2EEESB_SB_EEENS5_IJSB_NSA_ILi0EEESX_EEEEENS5_IJNS4_10UnderscoreES10_S10_EEEEENS4_13SM90_TMA_LOADENS4_14ComposedLayoutINS4_7SwizzleILi2ELi4ELi3EEENS4_18smem_ptr_flag_bitsILi16EEENSU_INS5_IJNSA_ILi8EEESH_EEENS5_IJSH_SB_EEEEEEEvNS4_8identityES13_S1D_vS1E_EENS_8epilogue10collective6detail29Sm90TmaWarpSpecializedAdapterINS1H_15DefaultEpilogueISJ_SK_SK_NS1G_6thread17LinearCombinationISJ_Li1EffLNS1L_9ScaleType4KindE0ELNS_15FloatRoundStyleE2ESJ_EENS1_15EpilogueDefaultEEEEEvvEEEEvNT_6ParamsE,"a",@progbits
	.sectionflags	@""
	.align	4
.nv.constant0._ZN7cutlass13device_kernelINS_4gemm6kernel13GemmUniversalIN4cute5tupleIJiiiiEEENS1_10collective13CollectiveMmaINS1_34MainloopSm90TmaGmmaWarpSpecializedILi7ENS5_IJNS4_1CILi1EEESB_SB_EEENS1_35KernelTmaWarpSpecializedCooperativeEEENS5_IJNSA_ILi256EEENSA_ILi224EEENSA_ILi32EEEEEENS_10bfloat16_tENS5_IJlSB_lEEESJ_SK_NS4_8TiledMMAINS4_8MMA_AtomIJNS4_4SM904GMMA27MMA_64x32x16_F32BF16BF16_SSILNSO_5MajorE0ELSQ_0ELNSO_7ScaleInE1ELSR_1EEEEEENS4_6LayoutINS5_IJNSA_ILi2EEESB_SB_EEENS5_IJSB_NSA_ILi0EEESX_EEEEENS5_IJNS4_10UnderscoreES10_S10_EEEEENS4_13SM90_TMA_LOADENS4_14ComposedLayoutINS4_7SwizzleILi2ELi4ELi3EEENS4_18smem_ptr_flag_bitsILi16EEENSU_INS5_IJNSA_ILi8EEESH_EEENS5_IJSH_SB_EEEEEEEvNS4_8identityES13_S1D_vS1E_EENS_8epilogue10collective6detail29Sm90TmaWarpSpecializedAdapterINS1H_15DefaultEpilogueISJ_SK_SK_NS1G_6thread17LinearCombinationISJ_Li1EffLNS1L_9ScaleType4KindE0ELNS_15FloatRoundStyleE2ESJ_EENS1_15EpilogueDefaultEEEEEvvEEEEvNT_6ParamsE:
	.zero		1664


//--------------------- SYMBOLS --------------------------

	.type		.nv.reservedSmem.offset0,@object
	.size		.nv.reservedSmem.offset0,0x4
	.type		__assertfail,@function
